//
// Generated by NVIDIA NVVM Compiler
//
// Compiler Build ID: CL-36424714
// Cuda compilation tools, release 13.0, V13.0.88
// Based on NVVM 20.0.0
//

.version 9.0
.target sm_100
.address_size 64

	// .globl	default_function_kernel
// _ZZ23default_function_kernelE16A_reindex_shared has been demoted
// _ZZ23default_function_kernelE8B_shared has been demoted
// _ZZ23default_function_kernelE24B_reindex_reindex_shared has been demoted

.visible .entry default_function_kernel(
	.param .u64 .ptr .align 1 default_function_kernel_param_0,
	.param .u64 .ptr .align 1 default_function_kernel_param_1,
	.param .u64 .ptr .align 1 default_function_kernel_param_2
)
.maxntid 128
{
	.local .align 16 .b8 	__local_depot0[512];
	.reg .b64 	%SP;
	.reg .b64 	%SPL;
	.reg .pred 	%p<6>;
	.reg .b16 	%rs<98>;
	.reg .b32 	%r<3587>;
	.reg .b64 	%rd<29>;
	.reg .b64 	%fd<2>;
	// demoted variable
	.shared .align 2 .b8 _ZZ23default_function_kernelE16A_reindex_shared[32768];
	// demoted variable
	.shared .align 1 .b8 _ZZ23default_function_kernelE8B_shared[4096];
	// demoted variable
	.shared .align 2 .b8 _ZZ23default_function_kernelE24B_reindex_reindex_shared[8192];
	mov.u64 	%SPL, __local_depot0;
	ld.param.u64 	%rd6, [default_function_kernel_param_0];
	add.u64 	%rd1, %SPL, 0;
	mov.u32 	%r282, %ctaid.x;
	mov.u32 	%r1, %nctaid.x;
	mov.u32 	%r283, %ctaid.y;
	mad.lo.s32 	%r2, %r1, %r283, %r282;
	mov.u32 	%r284, %nctaid.y;
	mul.lo.s32 	%r3, %r1, %r284;
	mul.lo.s32 	%r285, %r1, 10;
	add.s32 	%r286, %r285, %r3;
	add.s32 	%r287, %r286, -1;
	div.u32 	%r288, %r287, %r285;
	div.u32 	%r4, %r2, %r285;
	add.s32 	%r289, %r4, 1;
	setp.lt.u32 	%p1, %r289, %r288;
	mov.b32 	%r3454, 10;
	@%p1 bra 	$L__BB0_2;
	mul.lo.s32 	%r290, %r1, %r4;
	mad.lo.s32 	%r291, %r290, -10, %r3;
	div.u32 	%r3454, %r291, %r1;
$L__BB0_2:
	and.b32  	%r292, %r4, 1;
	setp.eq.b32 	%p2, %r292, 1;
	not.pred 	%p3, %p2;
	@%p3 bra 	$L__BB0_4;
	mul.lo.s32 	%r293, %r1, %r4;
	mad.lo.s32 	%r294, %r293, -10, %r2;
	div.u32 	%r295, %r294, %r3454;
	not.b32 	%r296, %r295;
	add.s32 	%r3455, %r1, %r296;
	bra.uni 	$L__BB0_5;
$L__BB0_4:
	mul.lo.s32 	%r297, %r1, %r4;
	mad.lo.s32 	%r298, %r297, -10, %r2;
	div.u32 	%r3455, %r298, %r3454;
$L__BB0_5:
	ld.param.u64 	%rd25, [default_function_kernel_param_1];
	mul.lo.s32 	%r309, %r1, %r4;
	mad.lo.s32 	%r310, %r309, -10, %r2;
	rem.u32 	%r311, %r310, %r3454;
	mad.lo.s32 	%r312, %r4, 10, %r311;
	mov.f64 	%fd1, 0d0000000000000000;
	// begin inline asm
	{  cvt.rn.f16.f64 %rs1, %fd1;}

	// end inline asm
	mov.b32 	%r3457, {%rs1, %rs1};
	st.local.v4.b32 	[%rd1], {%r3457, %r3457, %r3457, %r3457};
	st.local.v4.b32 	[%rd1+16], {%r3457, %r3457, %r3457, %r3457};
	st.local.v4.b32 	[%rd1+32], {%r3457, %r3457, %r3457, %r3457};
	st.local.v4.b32 	[%rd1+48], {%r3457, %r3457, %r3457, %r3457};
	st.local.v4.b32 	[%rd1+64], {%r3457, %r3457, %r3457, %r3457};
	st.local.v4.b32 	[%rd1+80], {%r3457, %r3457, %r3457, %r3457};
	st.local.v4.b32 	[%rd1+96], {%r3457, %r3457, %r3457, %r3457};
	st.local.v4.b32 	[%rd1+112], {%r3457, %r3457, %r3457, %r3457};
	st.local.v4.b32 	[%rd1+128], {%r3457, %r3457, %r3457, %r3457};
	st.local.v4.b32 	[%rd1+144], {%r3457, %r3457, %r3457, %r3457};
	st.local.v4.b32 	[%rd1+160], {%r3457, %r3457, %r3457, %r3457};
	st.local.v4.b32 	[%rd1+176], {%r3457, %r3457, %r3457, %r3457};
	st.local.v4.b32 	[%rd1+192], {%r3457, %r3457, %r3457, %r3457};
	st.local.v4.b32 	[%rd1+208], {%r3457, %r3457, %r3457, %r3457};
	st.local.v4.b32 	[%rd1+224], {%r3457, %r3457, %r3457, %r3457};
	st.local.v4.b32 	[%rd1+240], {%r3457, %r3457, %r3457, %r3457};
	st.local.v4.b32 	[%rd1+256], {%r3457, %r3457, %r3457, %r3457};
	st.local.v4.b32 	[%rd1+272], {%r3457, %r3457, %r3457, %r3457};
	st.local.v4.b32 	[%rd1+288], {%r3457, %r3457, %r3457, %r3457};
	st.local.v4.b32 	[%rd1+304], {%r3457, %r3457, %r3457, %r3457};
	st.local.v4.b32 	[%rd1+320], {%r3457, %r3457, %r3457, %r3457};
	st.local.v4.b32 	[%rd1+336], {%r3457, %r3457, %r3457, %r3457};
	st.local.v4.b32 	[%rd1+352], {%r3457, %r3457, %r3457, %r3457};
	st.local.v4.b32 	[%rd1+368], {%r3457, %r3457, %r3457, %r3457};
	st.local.v4.b32 	[%rd1+384], {%r3457, %r3457, %r3457, %r3457};
	st.local.v4.b32 	[%rd1+400], {%r3457, %r3457, %r3457, %r3457};
	st.local.v4.b32 	[%rd1+416], {%r3457, %r3457, %r3457, %r3457};
	st.local.v4.b32 	[%rd1+432], {%r3457, %r3457, %r3457, %r3457};
	st.local.v4.b32 	[%rd1+448], {%r3457, %r3457, %r3457, %r3457};
	st.local.v4.b32 	[%rd1+464], {%r3457, %r3457, %r3457, %r3457};
	st.local.v4.b32 	[%rd1+480], {%r3457, %r3457, %r3457, %r3457};
	st.local.v4.b32 	[%rd1+496], {%r3457, %r3457, %r3457, %r3457};
	mov.u32 	%r313, %tid.y;
	shl.b32 	%r314, %r313, 12;
	mov.u32 	%r315, %tid.z;
	shl.b32 	%r316, %r315, 11;
	add.s32 	%r317, %r314, %r316;
	mov.u32 	%r318, %tid.x;
	shl.b32 	%r319, %r318, 3;
	and.b32  	%r320, %r319, 992;
	and.b32  	%r321, %r319, 24;
	and.b32  	%r322, %r318, 120;
	xor.b32  	%r323, %r321, %r322;
	or.b32  	%r324, %r317, %r320;
	add.s32 	%r325, %r324, %r323;
	shl.b32 	%r10, %r312, 22;
	shl.b32 	%r326, %r313, 21;
	shl.b32 	%r327, %r315, 20;
	shl.b32 	%r328, %r318, 12;
	and.b32  	%r329, %r328, 507904;
	add.s32 	%r330, %r327, %r326;
	or.b32  	%r331, %r330, %r329;
	or.b32  	%r332, %r331, %r321;
	add.s32 	%r333, %r332, %r10;
	shl.b32 	%r334, %r325, 1;
	mov.u32 	%r335, _ZZ23default_function_kernelE16A_reindex_shared;
	add.s32 	%r299, %r335, %r334;
	mul.wide.s32 	%rd19, %r333, 2;
	add.s64 	%rd10, %rd6, %rd19;
	// begin inline asm
	cp.async.cg.shared.global [%r299], [%rd10], 16;
	// end inline asm
	add.s32 	%r300, %r299, 512;
	add.s64 	%rd11, %rd10, 262144;
	// begin inline asm
	cp.async.cg.shared.global [%r300], [%rd11], 16;
	// end inline asm
	add.s32 	%r301, %r299, 1024;
	add.s64 	%rd12, %rd10, 524288;
	// begin inline asm
	cp.async.cg.shared.global [%r301], [%rd12], 16;
	// end inline asm
	add.s32 	%r302, %r299, 1536;
	add.s64 	%rd13, %rd10, 786432;
	// begin inline asm
	cp.async.cg.shared.global [%r302], [%rd13], 16;
	// end inline asm
	add.s32 	%r303, %r299, 2048;
	add.s64 	%rd14, %rd10, 1048576;
	// begin inline asm
	cp.async.cg.shared.global [%r303], [%rd14], 16;
	// end inline asm
	add.s32 	%r304, %r299, 2560;
	add.s64 	%rd15, %rd10, 1310720;
	// begin inline asm
	cp.async.cg.shared.global [%r304], [%rd15], 16;
	// end inline asm
	add.s32 	%r305, %r299, 3072;
	add.s64 	%rd16, %rd10, 1572864;
	// begin inline asm
	cp.async.cg.shared.global [%r305], [%rd16], 16;
	// end inline asm
	add.s32 	%r306, %r299, 3584;
	add.s64 	%rd17, %rd10, 1835008;
	// begin inline asm
	cp.async.cg.shared.global [%r306], [%rd17], 16;
	// end inline asm
	shl.b32 	%r336, %r315, 10;
	shl.b32 	%r337, %r313, 9;
	add.s32 	%r338, %r336, %r337;
	shl.b32 	%r339, %r318, 4;
	add.s32 	%r340, %r338, %r339;
	mov.u32 	%r341, _ZZ23default_function_kernelE8B_shared;
	add.s32 	%r307, %r341, %r340;
	shl.b32 	%r342, %r3455, 20;
	shl.b32 	%r343, %r315, 19;
	shl.b32 	%r344, %r313, 18;
	shl.b32 	%r345, %r318, 13;
	and.b32  	%r346, %r345, 917504;
	add.s32 	%r347, %r344, %r343;
	add.s32 	%r348, %r347, %r346;
	add.s32 	%r349, %r348, %r342;
	and.b32  	%r350, %r339, 240;
	or.b32  	%r351, %r349, %r350;
	cvt.s64.s32 	%rd20, %r351;
	add.s64 	%rd18, %rd25, %rd20;
	// begin inline asm
	cp.async.cg.shared.global [%r307], [%rd18], 16;
	// end inline asm
	// begin inline asm
	cp.async.commit_group;
	// end inline asm
	add.s32 	%r352, %r342, %r343;
	add.s32 	%r353, %r352, %r344;
	add.s32 	%r354, %r353, %r346;
	or.b32  	%r355, %r354, %r350;
	or.b32  	%r3456, %r355, 256;
	mov.b32 	%r3585, 0;
	mov.u32 	%r3458, %r3457;
	mov.u32 	%r3459, %r3457;
	mov.u32 	%r3460, %r3457;
	mov.u32 	%r3461, %r3457;
	mov.u32 	%r3462, %r3457;
	mov.u32 	%r3463, %r3457;
	mov.u32 	%r3464, %r3457;
	mov.u32 	%r3465, %r3457;
	mov.u32 	%r3466, %r3457;
	mov.u32 	%r3467, %r3457;
	mov.u32 	%r3468, %r3457;
	mov.u32 	%r3469, %r3457;
	mov.u32 	%r3470, %r3457;
	mov.u32 	%r3471, %r3457;
	mov.u32 	%r3472, %r3457;
	mov.u32 	%r3473, %r3457;
	mov.u32 	%r3474, %r3457;
	mov.u32 	%r3475, %r3457;
	mov.u32 	%r3476, %r3457;
	mov.u32 	%r3477, %r3457;
	mov.u32 	%r3478, %r3457;
	mov.u32 	%r3479, %r3457;
	mov.u32 	%r3480, %r3457;
	mov.u32 	%r3481, %r3457;
	mov.u32 	%r3482, %r3457;
	mov.u32 	%r3483, %r3457;
	mov.u32 	%r3484, %r3457;
	mov.u32 	%r3485, %r3457;
	mov.u32 	%r3486, %r3457;
	mov.u32 	%r3487, %r3457;
	mov.u32 	%r3488, %r3457;
	mov.u32 	%r3489, %r3457;
	mov.u32 	%r3490, %r3457;
	mov.u32 	%r3491, %r3457;
	mov.u32 	%r3492, %r3457;
	mov.u32 	%r3493, %r3457;
	mov.u32 	%r3494, %r3457;
	mov.u32 	%r3495, %r3457;
	mov.u32 	%r3496, %r3457;
	mov.u32 	%r3497, %r3457;
	mov.u32 	%r3498, %r3457;
	mov.u32 	%r3499, %r3457;
	mov.u32 	%r3500, %r3457;
	mov.u32 	%r3501, %r3457;
	mov.u32 	%r3502, %r3457;
	mov.u32 	%r3503, %r3457;
	mov.u32 	%r3504, %r3457;
	mov.u32 	%r3505, %r3457;
	mov.u32 	%r3506, %r3457;
	mov.u32 	%r3507, %r3457;
	mov.u32 	%r3508, %r3457;
	mov.u32 	%r3509, %r3457;
	mov.u32 	%r3510, %r3457;
	mov.u32 	%r3511, %r3457;
	mov.u32 	%r3512, %r3457;
	mov.u32 	%r3513, %r3457;
	mov.u32 	%r3514, %r3457;
	mov.u32 	%r3515, %r3457;
	mov.u32 	%r3516, %r3457;
	mov.u32 	%r3517, %r3457;
	mov.u32 	%r3518, %r3457;
	mov.u32 	%r3519, %r3457;
	mov.u32 	%r3520, %r3457;
	mov.u32 	%r3521, %r3457;
	mov.u32 	%r3522, %r3457;
	mov.u32 	%r3523, %r3457;
	mov.u32 	%r3524, %r3457;
	mov.u32 	%r3525, %r3457;
	mov.u32 	%r3526, %r3457;
	mov.u32 	%r3527, %r3457;
	mov.u32 	%r3528, %r3457;
	mov.u32 	%r3529, %r3457;
	mov.u32 	%r3530, %r3457;
	mov.u32 	%r3531, %r3457;
	mov.u32 	%r3532, %r3457;
	mov.u32 	%r3533, %r3457;
	mov.u32 	%r3534, %r3457;
	mov.u32 	%r3535, %r3457;
	mov.u32 	%r3536, %r3457;
	mov.u32 	%r3537, %r3457;
	mov.u32 	%r3538, %r3457;
	mov.u32 	%r3539, %r3457;
	mov.u32 	%r3540, %r3457;
	mov.u32 	%r3541, %r3457;
	mov.u32 	%r3542, %r3457;
	mov.u32 	%r3543, %r3457;
	mov.u32 	%r3544, %r3457;
	mov.u32 	%r3545, %r3457;
	mov.u32 	%r3546, %r3457;
	mov.u32 	%r3547, %r3457;
	mov.u32 	%r3548, %r3457;
	mov.u32 	%r3549, %r3457;
	mov.u32 	%r3550, %r3457;
	mov.u32 	%r3551, %r3457;
	mov.u32 	%r3552, %r3457;
	mov.u32 	%r3553, %r3457;
	mov.u32 	%r3554, %r3457;
	mov.u32 	%r3555, %r3457;
	mov.u32 	%r3556, %r3457;
	mov.u32 	%r3557, %r3457;
	mov.u32 	%r3558, %r3457;
	mov.u32 	%r3559, %r3457;
	mov.u32 	%r3560, %r3457;
	mov.u32 	%r3561, %r3457;
	mov.u32 	%r3562, %r3457;
	mov.u32 	%r3563, %r3457;
	mov.u32 	%r3564, %r3457;
	mov.u32 	%r3565, %r3457;
	mov.u32 	%r3566, %r3457;
	mov.u32 	%r3567, %r3457;
	mov.u32 	%r3568, %r3457;
	mov.u32 	%r3569, %r3457;
	mov.u32 	%r3570, %r3457;
	mov.u32 	%r3571, %r3457;
	mov.u32 	%r3572, %r3457;
	mov.u32 	%r3573, %r3457;
	mov.u32 	%r3574, %r3457;
	mov.u32 	%r3575, %r3457;
	mov.u32 	%r3576, %r3457;
	mov.u32 	%r3577, %r3457;
	mov.u32 	%r3578, %r3457;
	mov.u32 	%r3579, %r3457;
	mov.u32 	%r3580, %r3457;
	mov.u32 	%r3581, %r3457;
	mov.u32 	%r3582, %r3457;
	mov.u32 	%r3583, %r3457;
	mov.u32 	%r3584, %r3457;
$L__BB0_6:
	ld.param.u64 	%rd26, [default_function_kernel_param_1];
	mov.u32 	%r1789, %tid.x;
	shl.b32 	%r1790, %r1789, 3;
	mov.u32 	%r1791, %tid.z;
	shl.b32 	%r1792, %r1791, 12;
	shl.b32 	%r1793, %r1789, 4;
	or.b32  	%r1794, %r1792, %r1793;
	mov.u32 	%r1795, _ZZ23default_function_kernelE24B_reindex_reindex_shared;
	add.s32 	%r433, %r1795, %r1794;
	add.s32 	%r1148, %r433, 3584;
	add.s32 	%r1143, %r433, 2560;
	add.s32 	%r1138, %r433, 1536;
	add.s32 	%r1133, %r433, 512;
	add.s32 	%r448, %r433, 3072;
	add.s32 	%r443, %r433, 2048;
	add.s32 	%r438, %r433, 1024;
	cvt.s64.s32 	%rd22, %r3456;
	add.s64 	%rd21, %rd26, %rd22;
	bar.sync 	0;
	shl.b32 	%r1796, %r3585, 11;
	and.b32  	%r1797, %r1796, 2048;
	xor.b32  	%r1798, %r1797, 2048;
	shl.b32 	%r1799, %r1791, 10;
	mov.u32 	%r1800, %tid.y;
	shl.b32 	%r1801, %r1800, 9;
	add.s32 	%r1802, %r1799, %r1801;
	add.s32 	%r1803, %r1802, %r1793;
	mov.u32 	%r1804, _ZZ23default_function_kernelE8B_shared;
	add.s32 	%r1805, %r1804, %r1803;
	add.s32 	%r356, %r1805, %r1798;
	// begin inline asm
	cp.async.cg.shared.global [%r356], [%rd21], 16;
	// end inline asm
	// begin inline asm
	cp.async.commit_group;
	// end inline asm
	// begin inline asm
	cp.async.wait_group 1;
	// end inline asm
	bar.sync 	0;
	shl.b32 	%r1806, %r1791, 7;
	shl.b32 	%r1807, %r1800, 8;
	add.s32 	%r1808, %r1806, %r1807;
	shl.b32 	%r1809, %r1789, 2;
	add.s32 	%r1810, %r1808, %r1809;
	add.s32 	%r1811, %r1810, %r1797;
	add.s32 	%r1812, %r1804, %r1811;
	ld.shared.u32 	%r1813, [%r1812];
	shr.u32 	%r1814, %r1813, 8;
	shr.u32 	%r1815, %r1813, 16;
	shr.u32 	%r1816, %r1813, 24;
	and.b32  	%r357, %r1813, 15;
	// begin inline asm
	cvt.rn.f16.s32 %rs2, %r357;
	// end inline asm
	shr.u32 	%r1817, %r1813, 4;
	and.b32  	%r358, %r1817, 15;
	// begin inline asm
	cvt.rn.f16.s32 %rs3, %r358;
	// end inline asm
	and.b32  	%r359, %r1814, 15;
	// begin inline asm
	cvt.rn.f16.s32 %rs4, %r359;
	// end inline asm
	shr.u32 	%r1818, %r1813, 12;
	and.b32  	%r360, %r1818, 15;
	// begin inline asm
	cvt.rn.f16.s32 %rs5, %r360;
	// end inline asm
	and.b32  	%r361, %r1815, 15;
	// begin inline asm
	cvt.rn.f16.s32 %rs6, %r361;
	// end inline asm
	shr.u32 	%r1819, %r1813, 20;
	and.b32  	%r362, %r1819, 15;
	// begin inline asm
	cvt.rn.f16.s32 %rs7, %r362;
	// end inline asm
	and.b32  	%r363, %r1816, 15;
	// begin inline asm
	cvt.rn.f16.s32 %rs8, %r363;
	// end inline asm
	shr.u32 	%r364, %r1813, 28;
	// begin inline asm
	cvt.rn.f16.s32 %rs9, %r364;
	// end inline asm
	mov.b32 	%r1820, {%rs8, %rs9};
	mov.b32 	%r1821, {%rs6, %rs7};
	mov.b32 	%r1822, {%rs4, %rs5};
	mov.b32 	%r1823, {%rs2, %rs3};
	mad.lo.s32 	%r1824, %r1791, -768, %r1802;
	add.s32 	%r1825, %r1824, %r1790;
	shl.b32 	%r1826, %r1825, 1;
	add.s32 	%r1827, %r1795, %r1826;
	st.shared.v4.u32 	[%r1827], {%r1823, %r1822, %r1821, %r1820};
	ld.shared.u32 	%r1828, [%r1812+512];
	shr.u32 	%r1829, %r1828, 8;
	shr.u32 	%r1830, %r1828, 16;
	shr.u32 	%r1831, %r1828, 24;
	and.b32  	%r365, %r1828, 15;
	// begin inline asm
	cvt.rn.f16.s32 %rs10, %r365;
	// end inline asm
	shr.u32 	%r1832, %r1828, 4;
	and.b32  	%r366, %r1832, 15;
	// begin inline asm
	cvt.rn.f16.s32 %rs11, %r366;
	// end inline asm
	and.b32  	%r367, %r1829, 15;
	// begin inline asm
	cvt.rn.f16.s32 %rs12, %r367;
	// end inline asm
	shr.u32 	%r1833, %r1828, 12;
	and.b32  	%r368, %r1833, 15;
	// begin inline asm
	cvt.rn.f16.s32 %rs13, %r368;
	// end inline asm
	and.b32  	%r369, %r1830, 15;
	// begin inline asm
	cvt.rn.f16.s32 %rs14, %r369;
	// end inline asm
	shr.u32 	%r1834, %r1828, 20;
	and.b32  	%r370, %r1834, 15;
	// begin inline asm
	cvt.rn.f16.s32 %rs15, %r370;
	// end inline asm
	and.b32  	%r371, %r1831, 15;
	// begin inline asm
	cvt.rn.f16.s32 %rs16, %r371;
	// end inline asm
	shr.u32 	%r372, %r1828, 28;
	// begin inline asm
	cvt.rn.f16.s32 %rs17, %r372;
	// end inline asm
	mov.b32 	%r1835, {%rs16, %rs17};
	mov.b32 	%r1836, {%rs14, %rs15};
	mov.b32 	%r1837, {%rs12, %rs13};
	mov.b32 	%r1838, {%rs10, %rs11};
	st.shared.v4.u32 	[%r1827+2048], {%r1838, %r1837, %r1836, %r1835};
	ld.shared.u32 	%r1839, [%r1812+1024];
	shr.u32 	%r1840, %r1839, 8;
	shr.u32 	%r1841, %r1839, 16;
	shr.u32 	%r1842, %r1839, 24;
	and.b32  	%r373, %r1839, 15;
	// begin inline asm
	cvt.rn.f16.s32 %rs18, %r373;
	// end inline asm
	shr.u32 	%r1843, %r1839, 4;
	and.b32  	%r374, %r1843, 15;
	// begin inline asm
	cvt.rn.f16.s32 %rs19, %r374;
	// end inline asm
	and.b32  	%r375, %r1840, 15;
	// begin inline asm
	cvt.rn.f16.s32 %rs20, %r375;
	// end inline asm
	shr.u32 	%r1844, %r1839, 12;
	and.b32  	%r376, %r1844, 15;
	// begin inline asm
	cvt.rn.f16.s32 %rs21, %r376;
	// end inline asm
	and.b32  	%r377, %r1841, 15;
	// begin inline asm
	cvt.rn.f16.s32 %rs22, %r377;
	// end inline asm
	shr.u32 	%r1845, %r1839, 20;
	and.b32  	%r378, %r1845, 15;
	// begin inline asm
	cvt.rn.f16.s32 %rs23, %r378;
	// end inline asm
	and.b32  	%r379, %r1842, 15;
	// begin inline asm
	cvt.rn.f16.s32 %rs24, %r379;
	// end inline asm
	shr.u32 	%r380, %r1839, 28;
	// begin inline asm
	cvt.rn.f16.s32 %rs25, %r380;
	// end inline asm
	mov.b32 	%r1846, {%rs24, %rs25};
	mov.b32 	%r1847, {%rs22, %rs23};
	mov.b32 	%r1848, {%rs20, %rs21};
	mov.b32 	%r1849, {%rs18, %rs19};
	st.shared.v4.u32 	[%r1827+4096], {%r1849, %r1848, %r1847, %r1846};
	ld.shared.u32 	%r1850, [%r1812+1536];
	shr.u32 	%r1851, %r1850, 8;
	shr.u32 	%r1852, %r1850, 16;
	shr.u32 	%r1853, %r1850, 24;
	and.b32  	%r381, %r1850, 15;
	// begin inline asm
	cvt.rn.f16.s32 %rs26, %r381;
	// end inline asm
	shr.u32 	%r1854, %r1850, 4;
	and.b32  	%r382, %r1854, 15;
	// begin inline asm
	cvt.rn.f16.s32 %rs27, %r382;
	// end inline asm
	and.b32  	%r383, %r1851, 15;
	// begin inline asm
	cvt.rn.f16.s32 %rs28, %r383;
	// end inline asm
	shr.u32 	%r1855, %r1850, 12;
	and.b32  	%r384, %r1855, 15;
	// begin inline asm
	cvt.rn.f16.s32 %rs29, %r384;
	// end inline asm
	and.b32  	%r385, %r1852, 15;
	// begin inline asm
	cvt.rn.f16.s32 %rs30, %r385;
	// end inline asm
	shr.u32 	%r1856, %r1850, 20;
	and.b32  	%r386, %r1856, 15;
	// begin inline asm
	cvt.rn.f16.s32 %rs31, %r386;
	// end inline asm
	and.b32  	%r387, %r1853, 15;
	// begin inline asm
	cvt.rn.f16.s32 %rs32, %r387;
	// end inline asm
	shr.u32 	%r388, %r1850, 28;
	// begin inline asm
	cvt.rn.f16.s32 %rs33, %r388;
	// end inline asm
	mov.b32 	%r1857, {%rs32, %rs33};
	mov.b32 	%r1858, {%rs30, %rs31};
	mov.b32 	%r1859, {%rs28, %rs29};
	mov.b32 	%r1860, {%rs26, %rs27};
	st.shared.v4.u32 	[%r1827+6144], {%r1860, %r1859, %r1858, %r1857};
	bar.sync 	0;
	shl.b32 	%r1861, %r3585, 13;
	and.b32  	%r1862, %r1861, 8192;
	shl.b32 	%r1863, %r1789, 5;
	and.b32  	%r1864, %r1863, 480;
	shl.b32 	%r1865, %r1800, 12;
	or.b32  	%r1866, %r1864, %r1865;
	add.s32 	%r1867, %r1866, %r1862;
	shr.u32 	%r1868, %r1789, 4;
	shr.u32 	%r1869, %r1789, 1;
	and.b32  	%r1870, %r1869, 3;
	xor.b32  	%r1871, %r1868, %r1870;
	shl.b32 	%r1872, %r1871, 3;
	add.s32 	%r1873, %r1867, %r1872;
	shl.b32 	%r1874, %r1873, 1;
	mov.u32 	%r1875, _ZZ23default_function_kernelE16A_reindex_shared;
	add.s32 	%r393, %r1875, %r1874;
	// begin inline asm
	ldmatrix.sync.aligned.m8n8.x4.shared.b16{%r389, %r390, %r391, %r392}, [%r393];

	// end inline asm
	add.s32 	%r398, %r393, 1024;
	// begin inline asm
	ldmatrix.sync.aligned.m8n8.x4.shared.b16{%r394, %r395, %r396, %r397}, [%r398];

	// end inline asm
	add.s32 	%r403, %r393, 2048;
	// begin inline asm
	ldmatrix.sync.aligned.m8n8.x4.shared.b16{%r399, %r400, %r401, %r402}, [%r403];

	// end inline asm
	add.s32 	%r408, %r393, 3072;
	// begin inline asm
	ldmatrix.sync.aligned.m8n8.x4.shared.b16{%r404, %r405, %r406, %r407}, [%r408];

	// end inline asm
	add.s32 	%r413, %r393, 4096;
	// begin inline asm
	ldmatrix.sync.aligned.m8n8.x4.shared.b16{%r409, %r410, %r411, %r412}, [%r413];

	// end inline asm
	add.s32 	%r418, %r393, 5120;
	// begin inline asm
	ldmatrix.sync.aligned.m8n8.x4.shared.b16{%r414, %r415, %r416, %r417}, [%r418];

	// end inline asm
	add.s32 	%r423, %r393, 6144;
	// begin inline asm
	ldmatrix.sync.aligned.m8n8.x4.shared.b16{%r419, %r420, %r421, %r422}, [%r423];

	// end inline asm
	add.s32 	%r428, %r393, 7168;
	// begin inline asm
	ldmatrix.sync.aligned.m8n8.x4.shared.b16{%r424, %r425, %r426, %r427}, [%r428];

	// end inline asm
	// begin inline asm
	ldmatrix.sync.aligned.m8n8.x4.shared.b16{%r429, %r430, %r431, %r432}, [%r433];

	// end inline asm
	// begin inline asm
	ldmatrix.sync.aligned.m8n8.x4.shared.b16{%r434, %r435, %r436, %r437}, [%r438];

	// end inline asm
	// begin inline asm
	ldmatrix.sync.aligned.m8n8.x4.shared.b16{%r439, %r440, %r441, %r442}, [%r443];

	// end inline asm
	// begin inline asm
	ldmatrix.sync.aligned.m8n8.x4.shared.b16{%r444, %r445, %r446, %r447}, [%r448];

	// end inline asm
	// begin inline asm
	mma.sync.aligned.m16n8k16.row.col.f16.f16.f16.f16{%r449, %r450}, {%r389, %r390, %r391, %r392}, {%r429, %r430}, {%r3584, %r3583};

	// end inline asm
	st.local.v2.u32 	[%rd1], {%r449, %r450};
	// begin inline asm
	mma.sync.aligned.m16n8k16.row.col.f16.f16.f16.f16{%r459, %r460}, {%r389, %r390, %r391, %r392}, {%r431, %r432}, {%r3582, %r3581};

	// end inline asm
	st.local.v2.u32 	[%rd1+8], {%r459, %r460};
	// begin inline asm
	mma.sync.aligned.m16n8k16.row.col.f16.f16.f16.f16{%r469, %r470}, {%r389, %r390, %r391, %r392}, {%r434, %r435}, {%r3580, %r3579};

	// end inline asm
	st.local.v2.u32 	[%rd1+16], {%r469, %r470};
	// begin inline asm
	mma.sync.aligned.m16n8k16.row.col.f16.f16.f16.f16{%r479, %r480}, {%r389, %r390, %r391, %r392}, {%r436, %r437}, {%r3578, %r3577};

	// end inline asm
	st.local.v2.u32 	[%rd1+24], {%r479, %r480};
	// begin inline asm
	mma.sync.aligned.m16n8k16.row.col.f16.f16.f16.f16{%r489, %r490}, {%r389, %r390, %r391, %r392}, {%r439, %r440}, {%r3576, %r3575};

	// end inline asm
	st.local.v2.u32 	[%rd1+32], {%r489, %r490};
	// begin inline asm
	mma.sync.aligned.m16n8k16.row.col.f16.f16.f16.f16{%r499, %r500}, {%r389, %r390, %r391, %r392}, {%r441, %r442}, {%r3574, %r3573};

	// end inline asm
	st.local.v2.u32 	[%rd1+40], {%r499, %r500};
	// begin inline asm
	mma.sync.aligned.m16n8k16.row.col.f16.f16.f16.f16{%r509, %r510}, {%r389, %r390, %r391, %r392}, {%r444, %r445}, {%r3572, %r3571};

	// end inline asm
	st.local.v2.u32 	[%rd1+48], {%r509, %r510};
	// begin inline asm
	mma.sync.aligned.m16n8k16.row.col.f16.f16.f16.f16{%r519, %r520}, {%r389, %r390, %r391, %r392}, {%r446, %r447}, {%r3570, %r3569};

	// end inline asm
	st.local.v2.u32 	[%rd1+56], {%r519, %r520};
	// begin inline asm
	mma.sync.aligned.m16n8k16.row.col.f16.f16.f16.f16{%r529, %r530}, {%r394, %r395, %r396, %r397}, {%r429, %r430}, {%r3568, %r3567};

	// end inline asm
	st.local.v2.u32 	[%rd1+64], {%r529, %r530};
	// begin inline asm
	mma.sync.aligned.m16n8k16.row.col.f16.f16.f16.f16{%r539, %r540}, {%r394, %r395, %r396, %r397}, {%r431, %r432}, {%r3566, %r3565};

	// end inline asm
	st.local.v2.u32 	[%rd1+72], {%r539, %r540};
	// begin inline asm
	mma.sync.aligned.m16n8k16.row.col.f16.f16.f16.f16{%r549, %r550}, {%r394, %r395, %r396, %r397}, {%r434, %r435}, {%r3564, %r3563};

	// end inline asm
	st.local.v2.u32 	[%rd1+80], {%r549, %r550};
	// begin inline asm
	mma.sync.aligned.m16n8k16.row.col.f16.f16.f16.f16{%r559, %r560}, {%r394, %r395, %r396, %r397}, {%r436, %r437}, {%r3562, %r3561};

	// end inline asm
	st.local.v2.u32 	[%rd1+88], {%r559, %r560};
	// begin inline asm
	mma.sync.aligned.m16n8k16.row.col.f16.f16.f16.f16{%r569, %r570}, {%r394, %r395, %r396, %r397}, {%r439, %r440}, {%r3560, %r3559};

	// end inline asm
	st.local.v2.u32 	[%rd1+96], {%r569, %r570};
	// begin inline asm
	mma.sync.aligned.m16n8k16.row.col.f16.f16.f16.f16{%r579, %r580}, {%r394, %r395, %r396, %r397}, {%r441, %r442}, {%r3558, %r3557};

	// end inline asm
	st.local.v2.u32 	[%rd1+104], {%r579, %r580};
	// begin inline asm
	mma.sync.aligned.m16n8k16.row.col.f16.f16.f16.f16{%r589, %r590}, {%r394, %r395, %r396, %r397}, {%r444, %r445}, {%r3556, %r3555};

	// end inline asm
	st.local.v2.u32 	[%rd1+112], {%r589, %r590};
	// begin inline asm
	mma.sync.aligned.m16n8k16.row.col.f16.f16.f16.f16{%r599, %r600}, {%r394, %r395, %r396, %r397}, {%r446, %r447}, {%r3554, %r3553};

	// end inline asm
	st.local.v2.u32 	[%rd1+120], {%r599, %r600};
	// begin inline asm
	mma.sync.aligned.m16n8k16.row.col.f16.f16.f16.f16{%r609, %r610}, {%r399, %r400, %r401, %r402}, {%r429, %r430}, {%r3552, %r3551};

	// end inline asm
	st.local.v2.u32 	[%rd1+128], {%r609, %r610};
	// begin inline asm
	mma.sync.aligned.m16n8k16.row.col.f16.f16.f16.f16{%r619, %r620}, {%r399, %r400, %r401, %r402}, {%r431, %r432}, {%r3550, %r3549};

	// end inline asm
	st.local.v2.u32 	[%rd1+136], {%r619, %r620};
	// begin inline asm
	mma.sync.aligned.m16n8k16.row.col.f16.f16.f16.f16{%r629, %r630}, {%r399, %r400, %r401, %r402}, {%r434, %r435}, {%r3548, %r3547};

	// end inline asm
	st.local.v2.u32 	[%rd1+144], {%r629, %r630};
	// begin inline asm
	mma.sync.aligned.m16n8k16.row.col.f16.f16.f16.f16{%r639, %r640}, {%r399, %r400, %r401, %r402}, {%r436, %r437}, {%r3546, %r3545};

	// end inline asm
	st.local.v2.u32 	[%rd1+152], {%r639, %r640};
	// begin inline asm
	mma.sync.aligned.m16n8k16.row.col.f16.f16.f16.f16{%r649, %r650}, {%r399, %r400, %r401, %r402}, {%r439, %r440}, {%r3544, %r3543};

	// end inline asm
	st.local.v2.u32 	[%rd1+160], {%r649, %r650};
	// begin inline asm
	mma.sync.aligned.m16n8k16.row.col.f16.f16.f16.f16{%r659, %r660}, {%r399, %r400, %r401, %r402}, {%r441, %r442}, {%r3542, %r3541};

	// end inline asm
	st.local.v2.u32 	[%rd1+168], {%r659, %r660};
	// begin inline asm
	mma.sync.aligned.m16n8k16.row.col.f16.f16.f16.f16{%r669, %r670}, {%r399, %r400, %r401, %r402}, {%r444, %r445}, {%r3540, %r3539};

	// end inline asm
	st.local.v2.u32 	[%rd1+176], {%r669, %r670};
	// begin inline asm
	mma.sync.aligned.m16n8k16.row.col.f16.f16.f16.f16{%r679, %r680}, {%r399, %r400, %r401, %r402}, {%r446, %r447}, {%r3538, %r3537};

	// end inline asm
	st.local.v2.u32 	[%rd1+184], {%r679, %r680};
	// begin inline asm
	mma.sync.aligned.m16n8k16.row.col.f16.f16.f16.f16{%r689, %r690}, {%r404, %r405, %r406, %r407}, {%r429, %r430}, {%r3536, %r3535};

	// end inline asm
	st.local.v2.u32 	[%rd1+192], {%r689, %r690};
	// begin inline asm
	mma.sync.aligned.m16n8k16.row.col.f16.f16.f16.f16{%r699, %r700}, {%r404, %r405, %r406, %r407}, {%r431, %r432}, {%r3534, %r3533};

	// end inline asm
	st.local.v2.u32 	[%rd1+200], {%r699, %r700};
	// begin inline asm
	mma.sync.aligned.m16n8k16.row.col.f16.f16.f16.f16{%r709, %r710}, {%r404, %r405, %r406, %r407}, {%r434, %r435}, {%r3532, %r3531};

	// end inline asm
	st.local.v2.u32 	[%rd1+208], {%r709, %r710};
	// begin inline asm
	mma.sync.aligned.m16n8k16.row.col.f16.f16.f16.f16{%r719, %r720}, {%r404, %r405, %r406, %r407}, {%r436, %r437}, {%r3530, %r3529};

	// end inline asm
	st.local.v2.u32 	[%rd1+216], {%r719, %r720};
	// begin inline asm
	mma.sync.aligned.m16n8k16.row.col.f16.f16.f16.f16{%r729, %r730}, {%r404, %r405, %r406, %r407}, {%r439, %r440}, {%r3528, %r3527};

	// end inline asm
	st.local.v2.u32 	[%rd1+224], {%r729, %r730};
	// begin inline asm
	mma.sync.aligned.m16n8k16.row.col.f16.f16.f16.f16{%r739, %r740}, {%r404, %r405, %r406, %r407}, {%r441, %r442}, {%r3526, %r3525};

	// end inline asm
	st.local.v2.u32 	[%rd1+232], {%r739, %r740};
	// begin inline asm
	mma.sync.aligned.m16n8k16.row.col.f16.f16.f16.f16{%r749, %r750}, {%r404, %r405, %r406, %r407}, {%r444, %r445}, {%r3524, %r3523};

	// end inline asm
	st.local.v2.u32 	[%rd1+240], {%r749, %r750};
	// begin inline asm
	mma.sync.aligned.m16n8k16.row.col.f16.f16.f16.f16{%r759, %r760}, {%r404, %r405, %r406, %r407}, {%r446, %r447}, {%r3522, %r3521};

	// end inline asm
	st.local.v2.u32 	[%rd1+248], {%r759, %r760};
	// begin inline asm
	mma.sync.aligned.m16n8k16.row.col.f16.f16.f16.f16{%r769, %r770}, {%r409, %r410, %r411, %r412}, {%r429, %r430}, {%r3520, %r3519};

	// end inline asm
	st.local.v2.u32 	[%rd1+256], {%r769, %r770};
	// begin inline asm
	mma.sync.aligned.m16n8k16.row.col.f16.f16.f16.f16{%r779, %r780}, {%r409, %r410, %r411, %r412}, {%r431, %r432}, {%r3518, %r3517};

	// end inline asm
	st.local.v2.u32 	[%rd1+264], {%r779, %r780};
	// begin inline asm
	mma.sync.aligned.m16n8k16.row.col.f16.f16.f16.f16{%r789, %r790}, {%r409, %r410, %r411, %r412}, {%r434, %r435}, {%r3516, %r3515};

	// end inline asm
	st.local.v2.u32 	[%rd1+272], {%r789, %r790};
	// begin inline asm
	mma.sync.aligned.m16n8k16.row.col.f16.f16.f16.f16{%r799, %r800}, {%r409, %r410, %r411, %r412}, {%r436, %r437}, {%r3514, %r3513};

	// end inline asm
	st.local.v2.u32 	[%rd1+280], {%r799, %r800};
	// begin inline asm
	mma.sync.aligned.m16n8k16.row.col.f16.f16.f16.f16{%r809, %r810}, {%r409, %r410, %r411, %r412}, {%r439, %r440}, {%r3512, %r3511};

	// end inline asm
	st.local.v2.u32 	[%rd1+288], {%r809, %r810};
	// begin inline asm
	mma.sync.aligned.m16n8k16.row.col.f16.f16.f16.f16{%r819, %r820}, {%r409, %r410, %r411, %r412}, {%r441, %r442}, {%r3510, %r3509};

	// end inline asm
	st.local.v2.u32 	[%rd1+296], {%r819, %r820};
	// begin inline asm
	mma.sync.aligned.m16n8k16.row.col.f16.f16.f16.f16{%r829, %r830}, {%r409, %r410, %r411, %r412}, {%r444, %r445}, {%r3508, %r3507};

	// end inline asm
	st.local.v2.u32 	[%rd1+304], {%r829, %r830};
	// begin inline asm
	mma.sync.aligned.m16n8k16.row.col.f16.f16.f16.f16{%r839, %r840}, {%r409, %r410, %r411, %r412}, {%r446, %r447}, {%r3506, %r3505};

	// end inline asm
	st.local.v2.u32 	[%rd1+312], {%r839, %r840};
	// begin inline asm
	mma.sync.aligned.m16n8k16.row.col.f16.f16.f16.f16{%r849, %r850}, {%r414, %r415, %r416, %r417}, {%r429, %r430}, {%r3504, %r3503};

	// end inline asm
	st.local.v2.u32 	[%rd1+320], {%r849, %r850};
	// begin inline asm
	mma.sync.aligned.m16n8k16.row.col.f16.f16.f16.f16{%r859, %r860}, {%r414, %r415, %r416, %r417}, {%r431, %r432}, {%r3502, %r3501};

	// end inline asm
	st.local.v2.u32 	[%rd1+328], {%r859, %r860};
	// begin inline asm
	mma.sync.aligned.m16n8k16.row.col.f16.f16.f16.f16{%r869, %r870}, {%r414, %r415, %r416, %r417}, {%r434, %r435}, {%r3500, %r3499};

	// end inline asm
	st.local.v2.u32 	[%rd1+336], {%r869, %r870};
	// begin inline asm
	mma.sync.aligned.m16n8k16.row.col.f16.f16.f16.f16{%r879, %r880}, {%r414, %r415, %r416, %r417}, {%r436, %r437}, {%r3498, %r3497};

	// end inline asm
	st.local.v2.u32 	[%rd1+344], {%r879, %r880};
	// begin inline asm
	mma.sync.aligned.m16n8k16.row.col.f16.f16.f16.f16{%r889, %r890}, {%r414, %r415, %r416, %r417}, {%r439, %r440}, {%r3496, %r3495};

	// end inline asm
	st.local.v2.u32 	[%rd1+352], {%r889, %r890};
	// begin inline asm
	mma.sync.aligned.m16n8k16.row.col.f16.f16.f16.f16{%r899, %r900}, {%r414, %r415, %r416, %r417}, {%r441, %r442}, {%r3494, %r3493};

	// end inline asm
	st.local.v2.u32 	[%rd1+360], {%r899, %r900};
	// begin inline asm
	mma.sync.aligned.m16n8k16.row.col.f16.f16.f16.f16{%r909, %r910}, {%r414, %r415, %r416, %r417}, {%r444, %r445}, {%r3492, %r3491};

	// end inline asm
	st.local.v2.u32 	[%rd1+368], {%r909, %r910};
	// begin inline asm
	mma.sync.aligned.m16n8k16.row.col.f16.f16.f16.f16{%r919, %r920}, {%r414, %r415, %r416, %r417}, {%r446, %r447}, {%r3490, %r3489};

	// end inline asm
	st.local.v2.u32 	[%rd1+376], {%r919, %r920};
	// begin inline asm
	mma.sync.aligned.m16n8k16.row.col.f16.f16.f16.f16{%r929, %r930}, {%r419, %r420, %r421, %r422}, {%r429, %r430}, {%r3488, %r3487};

	// end inline asm
	st.local.v2.u32 	[%rd1+384], {%r929, %r930};
	// begin inline asm
	mma.sync.aligned.m16n8k16.row.col.f16.f16.f16.f16{%r939, %r940}, {%r419, %r420, %r421, %r422}, {%r431, %r432}, {%r3486, %r3485};

	// end inline asm
	st.local.v2.u32 	[%rd1+392], {%r939, %r940};
	// begin inline asm
	mma.sync.aligned.m16n8k16.row.col.f16.f16.f16.f16{%r949, %r950}, {%r419, %r420, %r421, %r422}, {%r434, %r435}, {%r3484, %r3483};

	// end inline asm
	st.local.v2.u32 	[%rd1+400], {%r949, %r950};
	// begin inline asm
	mma.sync.aligned.m16n8k16.row.col.f16.f16.f16.f16{%r959, %r960}, {%r419, %r420, %r421, %r422}, {%r436, %r437}, {%r3482, %r3481};

	// end inline asm
	st.local.v2.u32 	[%rd1+408], {%r959, %r960};
	// begin inline asm
	mma.sync.aligned.m16n8k16.row.col.f16.f16.f16.f16{%r969, %r970}, {%r419, %r420, %r421, %r422}, {%r439, %r440}, {%r3480, %r3479};

	// end inline asm
	st.local.v2.u32 	[%rd1+416], {%r969, %r970};
	// begin inline asm
	mma.sync.aligned.m16n8k16.row.col.f16.f16.f16.f16{%r979, %r980}, {%r419, %r420, %r421, %r422}, {%r441, %r442}, {%r3478, %r3477};

	// end inline asm
	st.local.v2.u32 	[%rd1+424], {%r979, %r980};
	// begin inline asm
	mma.sync.aligned.m16n8k16.row.col.f16.f16.f16.f16{%r989, %r990}, {%r419, %r420, %r421, %r422}, {%r444, %r445}, {%r3476, %r3475};

	// end inline asm
	st.local.v2.u32 	[%rd1+432], {%r989, %r990};
	// begin inline asm
	mma.sync.aligned.m16n8k16.row.col.f16.f16.f16.f16{%r999, %r1000}, {%r419, %r420, %r421, %r422}, {%r446, %r447}, {%r3474, %r3473};

	// end inline asm
	st.local.v2.u32 	[%rd1+440], {%r999, %r1000};
	// begin inline asm
	mma.sync.aligned.m16n8k16.row.col.f16.f16.f16.f16{%r1009, %r1010}, {%r424, %r425, %r426, %r427}, {%r429, %r430}, {%r3472, %r3471};

	// end inline asm
	st.local.v2.u32 	[%rd1+448], {%r1009, %r1010};
	// begin inline asm
	mma.sync.aligned.m16n8k16.row.col.f16.f16.f16.f16{%r1019, %r1020}, {%r424, %r425, %r426, %r427}, {%r431, %r432}, {%r3470, %r3469};

	// end inline asm
	st.local.v2.u32 	[%rd1+456], {%r1019, %r1020};
	// begin inline asm
	mma.sync.aligned.m16n8k16.row.col.f16.f16.f16.f16{%r1029, %r1030}, {%r424, %r425, %r426, %r427}, {%r434, %r435}, {%r3468, %r3467};

	// end inline asm
	st.local.v2.u32 	[%rd1+464], {%r1029, %r1030};
	// begin inline asm
	mma.sync.aligned.m16n8k16.row.col.f16.f16.f16.f16{%r1039, %r1040}, {%r424, %r425, %r426, %r427}, {%r436, %r437}, {%r3466, %r3465};

	// end inline asm
	st.local.v2.u32 	[%rd1+472], {%r1039, %r1040};
	// begin inline asm
	mma.sync.aligned.m16n8k16.row.col.f16.f16.f16.f16{%r1049, %r1050}, {%r424, %r425, %r426, %r427}, {%r439, %r440}, {%r3464, %r3463};

	// end inline asm
	st.local.v2.u32 	[%rd1+480], {%r1049, %r1050};
	// begin inline asm
	mma.sync.aligned.m16n8k16.row.col.f16.f16.f16.f16{%r1059, %r1060}, {%r424, %r425, %r426, %r427}, {%r441, %r442}, {%r3462, %r3461};

	// end inline asm
	st.local.v2.u32 	[%rd1+488], {%r1059, %r1060};
	// begin inline asm
	mma.sync.aligned.m16n8k16.row.col.f16.f16.f16.f16{%r1069, %r1070}, {%r424, %r425, %r426, %r427}, {%r444, %r445}, {%r3460, %r3459};

	// end inline asm
	st.local.v2.u32 	[%rd1+496], {%r1069, %r1070};
	// begin inline asm
	mma.sync.aligned.m16n8k16.row.col.f16.f16.f16.f16{%r1079, %r1080}, {%r424, %r425, %r426, %r427}, {%r446, %r447}, {%r3458, %r3457};

	// end inline asm
	st.local.v2.u32 	[%rd1+504], {%r1079, %r1080};
	add.s32 	%r1876, %r1868, 2;
	xor.b32  	%r1877, %r1876, %r1870;
	shl.b32 	%r1878, %r1877, 3;
	add.s32 	%r1879, %r1867, %r1878;
	shl.b32 	%r1880, %r1879, 1;
	add.s32 	%r1093, %r1875, %r1880;
	// begin inline asm
	ldmatrix.sync.aligned.m8n8.x4.shared.b16{%r1089, %r1090, %r1091, %r1092}, [%r1093];

	// end inline asm
	add.s32 	%r1098, %r1093, 1024;
	// begin inline asm
	ldmatrix.sync.aligned.m8n8.x4.shared.b16{%r1094, %r1095, %r1096, %r1097}, [%r1098];

	// end inline asm
	add.s32 	%r1103, %r1093, 2048;
	// begin inline asm
	ldmatrix.sync.aligned.m8n8.x4.shared.b16{%r1099, %r1100, %r1101, %r1102}, [%r1103];

	// end inline asm
	add.s32 	%r1108, %r1093, 3072;
	// begin inline asm
	ldmatrix.sync.aligned.m8n8.x4.shared.b16{%r1104, %r1105, %r1106, %r1107}, [%r1108];

	// end inline asm
	add.s32 	%r1113, %r1093, 4096;
	// begin inline asm
	ldmatrix.sync.aligned.m8n8.x4.shared.b16{%r1109, %r1110, %r1111, %r1112}, [%r1113];

	// end inline asm
	add.s32 	%r1118, %r1093, 5120;
	// begin inline asm
	ldmatrix.sync.aligned.m8n8.x4.shared.b16{%r1114, %r1115, %r1116, %r1117}, [%r1118];

	// end inline asm
	add.s32 	%r1123, %r1093, 6144;
	// begin inline asm
	ldmatrix.sync.aligned.m8n8.x4.shared.b16{%r1119, %r1120, %r1121, %r1122}, [%r1123];

	// end inline asm
	add.s32 	%r1128, %r1093, 7168;
	// begin inline asm
	ldmatrix.sync.aligned.m8n8.x4.shared.b16{%r1124, %r1125, %r1126, %r1127}, [%r1128];

	// end inline asm
	// begin inline asm
	ldmatrix.sync.aligned.m8n8.x4.shared.b16{%r1129, %r1130, %r1131, %r1132}, [%r1133];

	// end inline asm
	// begin inline asm
	ldmatrix.sync.aligned.m8n8.x4.shared.b16{%r1134, %r1135, %r1136, %r1137}, [%r1138];

	// end inline asm
	// begin inline asm
	ldmatrix.sync.aligned.m8n8.x4.shared.b16{%r1139, %r1140, %r1141, %r1142}, [%r1143];

	// end inline asm
	// begin inline asm
	ldmatrix.sync.aligned.m8n8.x4.shared.b16{%r1144, %r1145, %r1146, %r1147}, [%r1148];

	// end inline asm
	// begin inline asm
	mma.sync.aligned.m16n8k16.row.col.f16.f16.f16.f16{%r3584, %r3583}, {%r1089, %r1090, %r1091, %r1092}, {%r1129, %r1130}, {%r449, %r450};

	// end inline asm
	st.local.v2.u32 	[%rd1], {%r3584, %r3583};
	// begin inline asm
	mma.sync.aligned.m16n8k16.row.col.f16.f16.f16.f16{%r3582, %r3581}, {%r1089, %r1090, %r1091, %r1092}, {%r1131, %r1132}, {%r459, %r460};

	// end inline asm
	st.local.v2.u32 	[%rd1+8], {%r3582, %r3581};
	// begin inline asm
	mma.sync.aligned.m16n8k16.row.col.f16.f16.f16.f16{%r3580, %r3579}, {%r1089, %r1090, %r1091, %r1092}, {%r1134, %r1135}, {%r469, %r470};

	// end inline asm
	st.local.v2.u32 	[%rd1+16], {%r3580, %r3579};
	// begin inline asm
	mma.sync.aligned.m16n8k16.row.col.f16.f16.f16.f16{%r3578, %r3577}, {%r1089, %r1090, %r1091, %r1092}, {%r1136, %r1137}, {%r479, %r480};

	// end inline asm
	st.local.v2.u32 	[%rd1+24], {%r3578, %r3577};
	// begin inline asm
	mma.sync.aligned.m16n8k16.row.col.f16.f16.f16.f16{%r3576, %r3575}, {%r1089, %r1090, %r1091, %r1092}, {%r1139, %r1140}, {%r489, %r490};

	// end inline asm
	st.local.v2.u32 	[%rd1+32], {%r3576, %r3575};
	// begin inline asm
	mma.sync.aligned.m16n8k16.row.col.f16.f16.f16.f16{%r3574, %r3573}, {%r1089, %r1090, %r1091, %r1092}, {%r1141, %r1142}, {%r499, %r500};

	// end inline asm
	st.local.v2.u32 	[%rd1+40], {%r3574, %r3573};
	// begin inline asm
	mma.sync.aligned.m16n8k16.row.col.f16.f16.f16.f16{%r3572, %r3571}, {%r1089, %r1090, %r1091, %r1092}, {%r1144, %r1145}, {%r509, %r510};

	// end inline asm
	st.local.v2.u32 	[%rd1+48], {%r3572, %r3571};
	// begin inline asm
	mma.sync.aligned.m16n8k16.row.col.f16.f16.f16.f16{%r3570, %r3569}, {%r1089, %r1090, %r1091, %r1092}, {%r1146, %r1147}, {%r519, %r520};

	// end inline asm
	st.local.v2.u32 	[%rd1+56], {%r3570, %r3569};
	// begin inline asm
	mma.sync.aligned.m16n8k16.row.col.f16.f16.f16.f16{%r3568, %r3567}, {%r1094, %r1095, %r1096, %r1097}, {%r1129, %r1130}, {%r529, %r530};

	// end inline asm
	st.local.v2.u32 	[%rd1+64], {%r3568, %r3567};
	// begin inline asm
	mma.sync.aligned.m16n8k16.row.col.f16.f16.f16.f16{%r3566, %r3565}, {%r1094, %r1095, %r1096, %r1097}, {%r1131, %r1132}, {%r539, %r540};

	// end inline asm
	st.local.v2.u32 	[%rd1+72], {%r3566, %r3565};
	// begin inline asm
	mma.sync.aligned.m16n8k16.row.col.f16.f16.f16.f16{%r3564, %r3563}, {%r1094, %r1095, %r1096, %r1097}, {%r1134, %r1135}, {%r549, %r550};

	// end inline asm
	st.local.v2.u32 	[%rd1+80], {%r3564, %r3563};
	// begin inline asm
	mma.sync.aligned.m16n8k16.row.col.f16.f16.f16.f16{%r3562, %r3561}, {%r1094, %r1095, %r1096, %r1097}, {%r1136, %r1137}, {%r559, %r560};

	// end inline asm
	st.local.v2.u32 	[%rd1+88], {%r3562, %r3561};
	// begin inline asm
	mma.sync.aligned.m16n8k16.row.col.f16.f16.f16.f16{%r3560, %r3559}, {%r1094, %r1095, %r1096, %r1097}, {%r1139, %r1140}, {%r569, %r570};

	// end inline asm
	st.local.v2.u32 	[%rd1+96], {%r3560, %r3559};
	// begin inline asm
	mma.sync.aligned.m16n8k16.row.col.f16.f16.f16.f16{%r3558, %r3557}, {%r1094, %r1095, %r1096, %r1097}, {%r1141, %r1142}, {%r579, %r580};

	// end inline asm
	st.local.v2.u32 	[%rd1+104], {%r3558, %r3557};
	// begin inline asm
	mma.sync.aligned.m16n8k16.row.col.f16.f16.f16.f16{%r3556, %r3555}, {%r1094, %r1095, %r1096, %r1097}, {%r1144, %r1145}, {%r589, %r590};

	// end inline asm
	st.local.v2.u32 	[%rd1+112], {%r3556, %r3555};
	// begin inline asm
	mma.sync.aligned.m16n8k16.row.col.f16.f16.f16.f16{%r3554, %r3553}, {%r1094, %r1095, %r1096, %r1097}, {%r1146, %r1147}, {%r599, %r600};

	// end inline asm
	st.local.v2.u32 	[%rd1+120], {%r3554, %r3553};
	// begin inline asm
	mma.sync.aligned.m16n8k16.row.col.f16.f16.f16.f16{%r3552, %r3551}, {%r1099, %r1100, %r1101, %r1102}, {%r1129, %r1130}, {%r609, %r610};

	// end inline asm
	st.local.v2.u32 	[%rd1+128], {%r3552, %r3551};
	// begin inline asm
	mma.sync.aligned.m16n8k16.row.col.f16.f16.f16.f16{%r3550, %r3549}, {%r1099, %r1100, %r1101, %r1102}, {%r1131, %r1132}, {%r619, %r620};

	// end inline asm
	st.local.v2.u32 	[%rd1+136], {%r3550, %r3549};
	// begin inline asm
	mma.sync.aligned.m16n8k16.row.col.f16.f16.f16.f16{%r3548, %r3547}, {%r1099, %r1100, %r1101, %r1102}, {%r1134, %r1135}, {%r629, %r630};

	// end inline asm
	st.local.v2.u32 	[%rd1+144], {%r3548, %r3547};
	// begin inline asm
	mma.sync.aligned.m16n8k16.row.col.f16.f16.f16.f16{%r3546, %r3545}, {%r1099, %r1100, %r1101, %r1102}, {%r1136, %r1137}, {%r639, %r640};

	// end inline asm
	st.local.v2.u32 	[%rd1+152], {%r3546, %r3545};
	// begin inline asm
	mma.sync.aligned.m16n8k16.row.col.f16.f16.f16.f16{%r3544, %r3543}, {%r1099, %r1100, %r1101, %r1102}, {%r1139, %r1140}, {%r649, %r650};

	// end inline asm
	st.local.v2.u32 	[%rd1+160], {%r3544, %r3543};
	// begin inline asm
	mma.sync.aligned.m16n8k16.row.col.f16.f16.f16.f16{%r3542, %r3541}, {%r1099, %r1100, %r1101, %r1102}, {%r1141, %r1142}, {%r659, %r660};

	// end inline asm
	st.local.v2.u32 	[%rd1+168], {%r3542, %r3541};
	// begin inline asm
	mma.sync.aligned.m16n8k16.row.col.f16.f16.f16.f16{%r3540, %r3539}, {%r1099, %r1100, %r1101, %r1102}, {%r1144, %r1145}, {%r669, %r670};

	// end inline asm
	st.local.v2.u32 	[%rd1+176], {%r3540, %r3539};
	// begin inline asm
	mma.sync.aligned.m16n8k16.row.col.f16.f16.f16.f16{%r3538, %r3537}, {%r1099, %r1100, %r1101, %r1102}, {%r1146, %r1147}, {%r679, %r680};

	// end inline asm
	st.local.v2.u32 	[%rd1+184], {%r3538, %r3537};
	// begin inline asm
	mma.sync.aligned.m16n8k16.row.col.f16.f16.f16.f16{%r3536, %r3535}, {%r1104, %r1105, %r1106, %r1107}, {%r1129, %r1130}, {%r689, %r690};

	// end inline asm
	st.local.v2.u32 	[%rd1+192], {%r3536, %r3535};
	// begin inline asm
	mma.sync.aligned.m16n8k16.row.col.f16.f16.f16.f16{%r3534, %r3533}, {%r1104, %r1105, %r1106, %r1107}, {%r1131, %r1132}, {%r699, %r700};

	// end inline asm
	st.local.v2.u32 	[%rd1+200], {%r3534, %r3533};
	// begin inline asm
	mma.sync.aligned.m16n8k16.row.col.f16.f16.f16.f16{%r3532, %r3531}, {%r1104, %r1105, %r1106, %r1107}, {%r1134, %r1135}, {%r709, %r710};

	// end inline asm
	st.local.v2.u32 	[%rd1+208], {%r3532, %r3531};
	// begin inline asm
	mma.sync.aligned.m16n8k16.row.col.f16.f16.f16.f16{%r3530, %r3529}, {%r1104, %r1105, %r1106, %r1107}, {%r1136, %r1137}, {%r719, %r720};

	// end inline asm
	st.local.v2.u32 	[%rd1+216], {%r3530, %r3529};
	// begin inline asm
	mma.sync.aligned.m16n8k16.row.col.f16.f16.f16.f16{%r3528, %r3527}, {%r1104, %r1105, %r1106, %r1107}, {%r1139, %r1140}, {%r729, %r730};

	// end inline asm
	st.local.v2.u32 	[%rd1+224], {%r3528, %r3527};
	// begin inline asm
	mma.sync.aligned.m16n8k16.row.col.f16.f16.f16.f16{%r3526, %r3525}, {%r1104, %r1105, %r1106, %r1107}, {%r1141, %r1142}, {%r739, %r740};

	// end inline asm
	st.local.v2.u32 	[%rd1+232], {%r3526, %r3525};
	// begin inline asm
	mma.sync.aligned.m16n8k16.row.col.f16.f16.f16.f16{%r3524, %r3523}, {%r1104, %r1105, %r1106, %r1107}, {%r1144, %r1145}, {%r749, %r750};

	// end inline asm
	st.local.v2.u32 	[%rd1+240], {%r3524, %r3523};
	// begin inline asm
	mma.sync.aligned.m16n8k16.row.col.f16.f16.f16.f16{%r3522, %r3521}, {%r1104, %r1105, %r1106, %r1107}, {%r1146, %r1147}, {%r759, %r760};

	// end inline asm
	st.local.v2.u32 	[%rd1+248], {%r3522, %r3521};
	// begin inline asm
	mma.sync.aligned.m16n8k16.row.col.f16.f16.f16.f16{%r3520, %r3519}, {%r1109, %r1110, %r1111, %r1112}, {%r1129, %r1130}, {%r769, %r770};

	// end inline asm
	st.local.v2.u32 	[%rd1+256], {%r3520, %r3519};
	// begin inline asm
	mma.sync.aligned.m16n8k16.row.col.f16.f16.f16.f16{%r3518, %r3517}, {%r1109, %r1110, %r1111, %r1112}, {%r1131, %r1132}, {%r779, %r780};

	// end inline asm
	st.local.v2.u32 	[%rd1+264], {%r3518, %r3517};
	// begin inline asm
	mma.sync.aligned.m16n8k16.row.col.f16.f16.f16.f16{%r3516, %r3515}, {%r1109, %r1110, %r1111, %r1112}, {%r1134, %r1135}, {%r789, %r790};

	// end inline asm
	st.local.v2.u32 	[%rd1+272], {%r3516, %r3515};
	// begin inline asm
	mma.sync.aligned.m16n8k16.row.col.f16.f16.f16.f16{%r3514, %r3513}, {%r1109, %r1110, %r1111, %r1112}, {%r1136, %r1137}, {%r799, %r800};

	// end inline asm
	st.local.v2.u32 	[%rd1+280], {%r3514, %r3513};
	// begin inline asm
	mma.sync.aligned.m16n8k16.row.col.f16.f16.f16.f16{%r3512, %r3511}, {%r1109, %r1110, %r1111, %r1112}, {%r1139, %r1140}, {%r809, %r810};

	// end inline asm
	st.local.v2.u32 	[%rd1+288], {%r3512, %r3511};
	// begin inline asm
	mma.sync.aligned.m16n8k16.row.col.f16.f16.f16.f16{%r3510, %r3509}, {%r1109, %r1110, %r1111, %r1112}, {%r1141, %r1142}, {%r819, %r820};

	// end inline asm
	st.local.v2.u32 	[%rd1+296], {%r3510, %r3509};
	// begin inline asm
	mma.sync.aligned.m16n8k16.row.col.f16.f16.f16.f16{%r3508, %r3507}, {%r1109, %r1110, %r1111, %r1112}, {%r1144, %r1145}, {%r829, %r830};

	// end inline asm
	st.local.v2.u32 	[%rd1+304], {%r3508, %r3507};
	// begin inline asm
	mma.sync.aligned.m16n8k16.row.col.f16.f16.f16.f16{%r3506, %r3505}, {%r1109, %r1110, %r1111, %r1112}, {%r1146, %r1147}, {%r839, %r840};

	// end inline asm
	st.local.v2.u32 	[%rd1+312], {%r3506, %r3505};
	// begin inline asm
	mma.sync.aligned.m16n8k16.row.col.f16.f16.f16.f16{%r3504, %r3503}, {%r1114, %r1115, %r1116, %r1117}, {%r1129, %r1130}, {%r849, %r850};

	// end inline asm
	st.local.v2.u32 	[%rd1+320], {%r3504, %r3503};
	// begin inline asm
	mma.sync.aligned.m16n8k16.row.col.f16.f16.f16.f16{%r3502, %r3501}, {%r1114, %r1115, %r1116, %r1117}, {%r1131, %r1132}, {%r859, %r860};

	// end inline asm
	st.local.v2.u32 	[%rd1+328], {%r3502, %r3501};
	// begin inline asm
	mma.sync.aligned.m16n8k16.row.col.f16.f16.f16.f16{%r3500, %r3499}, {%r1114, %r1115, %r1116, %r1117}, {%r1134, %r1135}, {%r869, %r870};

	// end inline asm
	st.local.v2.u32 	[%rd1+336], {%r3500, %r3499};
	// begin inline asm
	mma.sync.aligned.m16n8k16.row.col.f16.f16.f16.f16{%r3498, %r3497}, {%r1114, %r1115, %r1116, %r1117}, {%r1136, %r1137}, {%r879, %r880};

	// end inline asm
	st.local.v2.u32 	[%rd1+344], {%r3498, %r3497};
	// begin inline asm
	mma.sync.aligned.m16n8k16.row.col.f16.f16.f16.f16{%r3496, %r3495}, {%r1114, %r1115, %r1116, %r1117}, {%r1139, %r1140}, {%r889, %r890};

	// end inline asm
	st.local.v2.u32 	[%rd1+352], {%r3496, %r3495};
	// begin inline asm
	mma.sync.aligned.m16n8k16.row.col.f16.f16.f16.f16{%r3494, %r3493}, {%r1114, %r1115, %r1116, %r1117}, {%r1141, %r1142}, {%r899, %r900};

	// end inline asm
	st.local.v2.u32 	[%rd1+360], {%r3494, %r3493};
	// begin inline asm
	mma.sync.aligned.m16n8k16.row.col.f16.f16.f16.f16{%r3492, %r3491}, {%r1114, %r1115, %r1116, %r1117}, {%r1144, %r1145}, {%r909, %r910};

	// end inline asm
	st.local.v2.u32 	[%rd1+368], {%r3492, %r3491};
	// begin inline asm
	mma.sync.aligned.m16n8k16.row.col.f16.f16.f16.f16{%r3490, %r3489}, {%r1114, %r1115, %r1116, %r1117}, {%r1146, %r1147}, {%r919, %r920};

	// end inline asm
	st.local.v2.u32 	[%rd1+376], {%r3490, %r3489};
	// begin inline asm
	mma.sync.aligned.m16n8k16.row.col.f16.f16.f16.f16{%r3488, %r3487}, {%r1119, %r1120, %r1121, %r1122}, {%r1129, %r1130}, {%r929, %r930};

	// end inline asm
	st.local.v2.u32 	[%rd1+384], {%r3488, %r3487};
	// begin inline asm
	mma.sync.aligned.m16n8k16.row.col.f16.f16.f16.f16{%r3486, %r3485}, {%r1119, %r1120, %r1121, %r1122}, {%r1131, %r1132}, {%r939, %r940};

	// end inline asm
	st.local.v2.u32 	[%rd1+392], {%r3486, %r3485};
	// begin inline asm
	mma.sync.aligned.m16n8k16.row.col.f16.f16.f16.f16{%r3484, %r3483}, {%r1119, %r1120, %r1121, %r1122}, {%r1134, %r1135}, {%r949, %r950};

	// end inline asm
	st.local.v2.u32 	[%rd1+400], {%r3484, %r3483};
	// begin inline asm
	mma.sync.aligned.m16n8k16.row.col.f16.f16.f16.f16{%r3482, %r3481}, {%r1119, %r1120, %r1121, %r1122}, {%r1136, %r1137}, {%r959, %r960};

	// end inline asm
	st.local.v2.u32 	[%rd1+408], {%r3482, %r3481};
	// begin inline asm
	mma.sync.aligned.m16n8k16.row.col.f16.f16.f16.f16{%r3480, %r3479}, {%r1119, %r1120, %r1121, %r1122}, {%r1139, %r1140}, {%r969, %r970};

	// end inline asm
	st.local.v2.u32 	[%rd1+416], {%r3480, %r3479};
	// begin inline asm
	mma.sync.aligned.m16n8k16.row.col.f16.f16.f16.f16{%r3478, %r3477}, {%r1119, %r1120, %r1121, %r1122}, {%r1141, %r1142}, {%r979, %r980};

	// end inline asm
	st.local.v2.u32 	[%rd1+424], {%r3478, %r3477};
	// begin inline asm
	mma.sync.aligned.m16n8k16.row.col.f16.f16.f16.f16{%r3476, %r3475}, {%r1119, %r1120, %r1121, %r1122}, {%r1144, %r1145}, {%r989, %r990};

	// end inline asm
	st.local.v2.u32 	[%rd1+432], {%r3476, %r3475};
	// begin inline asm
	mma.sync.aligned.m16n8k16.row.col.f16.f16.f16.f16{%r3474, %r3473}, {%r1119, %r1120, %r1121, %r1122}, {%r1146, %r1147}, {%r999, %r1000};

	// end inline asm
	st.local.v2.u32 	[%rd1+440], {%r3474, %r3473};
	// begin inline asm
	mma.sync.aligned.m16n8k16.row.col.f16.f16.f16.f16{%r3472, %r3471}, {%r1124, %r1125, %r1126, %r1127}, {%r1129, %r1130}, {%r1009, %r1010};

	// end inline asm
	st.local.v2.u32 	[%rd1+448], {%r3472, %r3471};
	// begin inline asm
	mma.sync.aligned.m16n8k16.row.col.f16.f16.f16.f16{%r3470, %r3469}, {%r1124, %r1125, %r1126, %r1127}, {%r1131, %r1132}, {%r1019, %r1020};

	// end inline asm
	st.local.v2.u32 	[%rd1+456], {%r3470, %r3469};
	// begin inline asm
	mma.sync.aligned.m16n8k16.row.col.f16.f16.f16.f16{%r3468, %r3467}, {%r1124, %r1125, %r1126, %r1127}, {%r1134, %r1135}, {%r1029, %r1030};

	// end inline asm
	st.local.v2.u32 	[%rd1+464], {%r3468, %r3467};
	// begin inline asm
	mma.sync.aligned.m16n8k16.row.col.f16.f16.f16.f16{%r3466, %r3465}, {%r1124, %r1125, %r1126, %r1127}, {%r1136, %r1137}, {%r1039, %r1040};

	// end inline asm
	st.local.v2.u32 	[%rd1+472], {%r3466, %r3465};
	// begin inline asm
	mma.sync.aligned.m16n8k16.row.col.f16.f16.f16.f16{%r3464, %r3463}, {%r1124, %r1125, %r1126, %r1127}, {%r1139, %r1140}, {%r1049, %r1050};

	// end inline asm
	st.local.v2.u32 	[%rd1+480], {%r3464, %r3463};
	// begin inline asm
	mma.sync.aligned.m16n8k16.row.col.f16.f16.f16.f16{%r3462, %r3461}, {%r1124, %r1125, %r1126, %r1127}, {%r1141, %r1142}, {%r1059, %r1060};

	// end inline asm
	st.local.v2.u32 	[%rd1+488], {%r3462, %r3461};
	// begin inline asm
	mma.sync.aligned.m16n8k16.row.col.f16.f16.f16.f16{%r3460, %r3459}, {%r1124, %r1125, %r1126, %r1127}, {%r1144, %r1145}, {%r1069, %r1070};

	// end inline asm
	st.local.v2.u32 	[%rd1+496], {%r3460, %r3459};
	// begin inline asm
	mma.sync.aligned.m16n8k16.row.col.f16.f16.f16.f16{%r3458, %r3457}, {%r1124, %r1125, %r1126, %r1127}, {%r1146, %r1147}, {%r1079, %r1080};

	// end inline asm
	st.local.v2.u32 	[%rd1+504], {%r3458, %r3457};
	add.s32 	%r3585, %r3585, 1;
	add.s32 	%r3456, %r3456, 256;
	setp.ne.s32 	%p4, %r3585, 511;
	@%p4 bra 	$L__BB0_6;
	ld.param.u64 	%rd27, [default_function_kernel_param_2];
	add.s64 	%rd28, %rd1, 32;
	mov.u32 	%r3314, %tid.x;
	shl.b32 	%r3315, %r3314, 3;
	mov.u32 	%r3316, %tid.z;
	shl.b32 	%r3317, %r3314, 4;
	shl.b32 	%r3318, %r3316, 12;
	or.b32  	%r3319, %r3318, %r3317;
	mov.u32 	%r3320, _ZZ23default_function_kernelE24B_reindex_reindex_shared;
	add.s32 	%r1957, %r3320, %r3319;
	add.s32 	%r2672, %r1957, 3584;
	add.s32 	%r2667, %r1957, 2560;
	add.s32 	%r2662, %r1957, 1536;
	add.s32 	%r2657, %r1957, 512;
	add.s32 	%r1972, %r1957, 3072;
	add.s32 	%r1967, %r1957, 2048;
	add.s32 	%r1962, %r1957, 1024;
	// begin inline asm
	cp.async.wait_group 0;
	// end inline asm
	bar.sync 	0;
	shl.b32 	%r3321, %r3316, 7;
	mov.u32 	%r3322, %tid.y;
	shl.b32 	%r3323, %r3322, 8;
	add.s32 	%r3324, %r3321, %r3323;
	shl.b32 	%r3325, %r3314, 2;
	add.s32 	%r3326, %r3324, %r3325;
	mov.u32 	%r3327, _ZZ23default_function_kernelE8B_shared;
	add.s32 	%r3328, %r3327, %r3326;
	ld.shared.u32 	%r3329, [%r3328+2048];
	shr.u32 	%r3330, %r3329, 8;
	shr.u32 	%r3331, %r3329, 16;
	shr.u32 	%r3332, %r3329, 24;
	and.b32  	%r1881, %r3329, 15;
	// begin inline asm
	cvt.rn.f16.s32 %rs34, %r1881;
	// end inline asm
	shr.u32 	%r3333, %r3329, 4;
	and.b32  	%r1882, %r3333, 15;
	// begin inline asm
	cvt.rn.f16.s32 %rs35, %r1882;
	// end inline asm
	and.b32  	%r1883, %r3330, 15;
	// begin inline asm
	cvt.rn.f16.s32 %rs36, %r1883;
	// end inline asm
	shr.u32 	%r3334, %r3329, 12;
	and.b32  	%r1884, %r3334, 15;
	// begin inline asm
	cvt.rn.f16.s32 %rs37, %r1884;
	// end inline asm
	and.b32  	%r1885, %r3331, 15;
	// begin inline asm
	cvt.rn.f16.s32 %rs38, %r1885;
	// end inline asm
	shr.u32 	%r3335, %r3329, 20;
	and.b32  	%r1886, %r3335, 15;
	// begin inline asm
	cvt.rn.f16.s32 %rs39, %r1886;
	// end inline asm
	and.b32  	%r1887, %r3332, 15;
	// begin inline asm
	cvt.rn.f16.s32 %rs40, %r1887;
	// end inline asm
	shr.u32 	%r1888, %r3329, 28;
	// begin inline asm
	cvt.rn.f16.s32 %rs41, %r1888;
	// end inline asm
	mov.b32 	%r3336, {%rs40, %rs41};
	mov.b32 	%r3337, {%rs38, %rs39};
	mov.b32 	%r3338, {%rs36, %rs37};
	mov.b32 	%r3339, {%rs34, %rs35};
	shl.b32 	%r3340, %r3316, 10;
	shl.b32 	%r3341, %r3322, 9;
	add.s32 	%r3342, %r3340, %r3341;
	mad.lo.s32 	%r3343, %r3316, -768, %r3342;
	add.s32 	%r3344, %r3343, %r3315;
	shl.b32 	%r3345, %r3344, 1;
	add.s32 	%r3346, %r3320, %r3345;
	st.shared.v4.u32 	[%r3346], {%r3339, %r3338, %r3337, %r3336};
	ld.shared.u32 	%r3347, [%r3328+2560];
	shr.u32 	%r3348, %r3347, 8;
	shr.u32 	%r3349, %r3347, 16;
	shr.u32 	%r3350, %r3347, 24;
	and.b32  	%r1889, %r3347, 15;
	// begin inline asm
	cvt.rn.f16.s32 %rs42, %r1889;
	// end inline asm
	shr.u32 	%r3351, %r3347, 4;
	and.b32  	%r1890, %r3351, 15;
	// begin inline asm
	cvt.rn.f16.s32 %rs43, %r1890;
	// end inline asm
	and.b32  	%r1891, %r3348, 15;
	// begin inline asm
	cvt.rn.f16.s32 %rs44, %r1891;
	// end inline asm
	shr.u32 	%r3352, %r3347, 12;
	and.b32  	%r1892, %r3352, 15;
	// begin inline asm
	cvt.rn.f16.s32 %rs45, %r1892;
	// end inline asm
	and.b32  	%r1893, %r3349, 15;
	// begin inline asm
	cvt.rn.f16.s32 %rs46, %r1893;
	// end inline asm
	shr.u32 	%r3353, %r3347, 20;
	and.b32  	%r1894, %r3353, 15;
	// begin inline asm
	cvt.rn.f16.s32 %rs47, %r1894;
	// end inline asm
	and.b32  	%r1895, %r3350, 15;
	// begin inline asm
	cvt.rn.f16.s32 %rs48, %r1895;
	// end inline asm
	shr.u32 	%r1896, %r3347, 28;
	// begin inline asm
	cvt.rn.f16.s32 %rs49, %r1896;
	// end inline asm
	mov.b32 	%r3354, {%rs48, %rs49};
	mov.b32 	%r3355, {%rs46, %rs47};
	mov.b32 	%r3356, {%rs44, %rs45};
	mov.b32 	%r3357, {%rs42, %rs43};
	st.shared.v4.u32 	[%r3346+2048], {%r3357, %r3356, %r3355, %r3354};
	ld.shared.u32 	%r3358, [%r3328+3072];
	shr.u32 	%r3359, %r3358, 8;
	shr.u32 	%r3360, %r3358, 16;
	shr.u32 	%r3361, %r3358, 24;
	and.b32  	%r1897, %r3358, 15;
	// begin inline asm
	cvt.rn.f16.s32 %rs50, %r1897;
	// end inline asm
	shr.u32 	%r3362, %r3358, 4;
	and.b32  	%r1898, %r3362, 15;
	// begin inline asm
	cvt.rn.f16.s32 %rs51, %r1898;
	// end inline asm
	and.b32  	%r1899, %r3359, 15;
	// begin inline asm
	cvt.rn.f16.s32 %rs52, %r1899;
	// end inline asm
	shr.u32 	%r3363, %r3358, 12;
	and.b32  	%r1900, %r3363, 15;
	// begin inline asm
	cvt.rn.f16.s32 %rs53, %r1900;
	// end inline asm
	and.b32  	%r1901, %r3360, 15;
	// begin inline asm
	cvt.rn.f16.s32 %rs54, %r1901;
	// end inline asm
	shr.u32 	%r3364, %r3358, 20;
	and.b32  	%r1902, %r3364, 15;
	// begin inline asm
	cvt.rn.f16.s32 %rs55, %r1902;
	// end inline asm
	and.b32  	%r1903, %r3361, 15;
	// begin inline asm
	cvt.rn.f16.s32 %rs56, %r1903;
	// end inline asm
	shr.u32 	%r1904, %r3358, 28;
	// begin inline asm
	cvt.rn.f16.s32 %rs57, %r1904;
	// end inline asm
	mov.b32 	%r3365, {%rs56, %rs57};
	mov.b32 	%r3366, {%rs54, %rs55};
	mov.b32 	%r3367, {%rs52, %rs53};
	mov.b32 	%r3368, {%rs50, %rs51};
	st.shared.v4.u32 	[%r3346+4096], {%r3368, %r3367, %r3366, %r3365};
	ld.shared.u32 	%r3369, [%r3328+3584];
	shr.u32 	%r3370, %r3369, 8;
	shr.u32 	%r3371, %r3369, 16;
	shr.u32 	%r3372, %r3369, 24;
	and.b32  	%r1905, %r3369, 15;
	// begin inline asm
	cvt.rn.f16.s32 %rs58, %r1905;
	// end inline asm
	shr.u32 	%r3373, %r3369, 4;
	and.b32  	%r1906, %r3373, 15;
	// begin inline asm
	cvt.rn.f16.s32 %rs59, %r1906;
	// end inline asm
	and.b32  	%r1907, %r3370, 15;
	// begin inline asm
	cvt.rn.f16.s32 %rs60, %r1907;
	// end inline asm
	shr.u32 	%r3374, %r3369, 12;
	and.b32  	%r1908, %r3374, 15;
	// begin inline asm
	cvt.rn.f16.s32 %rs61, %r1908;
	// end inline asm
	and.b32  	%r1909, %r3371, 15;
	// begin inline asm
	cvt.rn.f16.s32 %rs62, %r1909;
	// end inline asm
	shr.u32 	%r3375, %r3369, 20;
	and.b32  	%r1910, %r3375, 15;
	// begin inline asm
	cvt.rn.f16.s32 %rs63, %r1910;
	// end inline asm
	and.b32  	%r1911, %r3372, 15;
	// begin inline asm
	cvt.rn.f16.s32 %rs64, %r1911;
	// end inline asm
	shr.u32 	%r1912, %r3369, 28;
	// begin inline asm
	cvt.rn.f16.s32 %rs65, %r1912;
	// end inline asm
	mov.b32 	%r3376, {%rs64, %rs65};
	mov.b32 	%r3377, {%rs62, %rs63};
	mov.b32 	%r3378, {%rs60, %rs61};
	mov.b32 	%r3379, {%rs58, %rs59};
	st.shared.v4.u32 	[%r3346+6144], {%r3379, %r3378, %r3377, %r3376};
	bar.sync 	0;
	shl.b32 	%r3380, %r3314, 5;
	and.b32  	%r3381, %r3380, 480;
	shl.b32 	%r3382, %r3322, 12;
	or.b32  	%r3383, %r3381, %r3382;
	shr.u32 	%r3384, %r3314, 4;
	shr.u32 	%r3385, %r3314, 1;
	and.b32  	%r3386, %r3385, 3;
	xor.b32  	%r3387, %r3384, %r3386;
	shl.b32 	%r3388, %r3387, 3;
	add.s32 	%r3389, %r3383, %r3388;
	shl.b32 	%r3390, %r3389, 1;
	mov.u32 	%r3391, _ZZ23default_function_kernelE16A_reindex_shared;
	add.s32 	%r3392, %r3391, %r3390;
	add.s32 	%r1917, %r3392, 16384;
	// begin inline asm
	ldmatrix.sync.aligned.m8n8.x4.shared.b16{%r1913, %r1914, %r1915, %r1916}, [%r1917];

	// end inline asm
	add.s32 	%r1922, %r3392, 17408;
	// begin inline asm
	ldmatrix.sync.aligned.m8n8.x4.shared.b16{%r1918, %r1919, %r1920, %r1921}, [%r1922];

	// end inline asm
	add.s32 	%r1927, %r3392, 18432;
	// begin inline asm
	ldmatrix.sync.aligned.m8n8.x4.shared.b16{%r1923, %r1924, %r1925, %r1926}, [%r1927];

	// end inline asm
	add.s32 	%r1932, %r3392, 19456;
	// begin inline asm
	ldmatrix.sync.aligned.m8n8.x4.shared.b16{%r1928, %r1929, %r1930, %r1931}, [%r1932];

	// end inline asm
	add.s32 	%r1937, %r3392, 20480;
	// begin inline asm
	ldmatrix.sync.aligned.m8n8.x4.shared.b16{%r1933, %r1934, %r1935, %r1936}, [%r1937];

	// end inline asm
	add.s32 	%r1942, %r3392, 21504;
	// begin inline asm
	ldmatrix.sync.aligned.m8n8.x4.shared.b16{%r1938, %r1939, %r1940, %r1941}, [%r1942];

	// end inline asm
	add.s32 	%r1947, %r3392, 22528;
	// begin inline asm
	ldmatrix.sync.aligned.m8n8.x4.shared.b16{%r1943, %r1944, %r1945, %r1946}, [%r1947];

	// end inline asm
	add.s32 	%r1952, %r3392, 23552;
	// begin inline asm
	ldmatrix.sync.aligned.m8n8.x4.shared.b16{%r1948, %r1949, %r1950, %r1951}, [%r1952];

	// end inline asm
	// begin inline asm
	ldmatrix.sync.aligned.m8n8.x4.shared.b16{%r1953, %r1954, %r1955, %r1956}, [%r1957];

	// end inline asm
	// begin inline asm
	ldmatrix.sync.aligned.m8n8.x4.shared.b16{%r1958, %r1959, %r1960, %r1961}, [%r1962];

	// end inline asm
	// begin inline asm
	ldmatrix.sync.aligned.m8n8.x4.shared.b16{%r1963, %r1964, %r1965, %r1966}, [%r1967];

	// end inline asm
	// begin inline asm
	ldmatrix.sync.aligned.m8n8.x4.shared.b16{%r1968, %r1969, %r1970, %r1971}, [%r1972];

	// end inline asm
	// begin inline asm
	mma.sync.aligned.m16n8k16.row.col.f16.f16.f16.f16{%r1973, %r1974}, {%r1913, %r1914, %r1915, %r1916}, {%r1953, %r1954}, {%r3584, %r3583};

	// end inline asm
	st.local.v2.u32 	[%rd1], {%r1973, %r1974};
	// begin inline asm
	mma.sync.aligned.m16n8k16.row.col.f16.f16.f16.f16{%r1983, %r1984}, {%r1913, %r1914, %r1915, %r1916}, {%r1955, %r1956}, {%r3582, %r3581};

	// end inline asm
	st.local.v2.u32 	[%rd1+8], {%r1983, %r1984};
	// begin inline asm
	mma.sync.aligned.m16n8k16.row.col.f16.f16.f16.f16{%r1993, %r1994}, {%r1913, %r1914, %r1915, %r1916}, {%r1958, %r1959}, {%r3580, %r3579};

	// end inline asm
	st.local.v2.u32 	[%rd1+16], {%r1993, %r1994};
	// begin inline asm
	mma.sync.aligned.m16n8k16.row.col.f16.f16.f16.f16{%r2003, %r2004}, {%r1913, %r1914, %r1915, %r1916}, {%r1960, %r1961}, {%r3578, %r3577};

	// end inline asm
	st.local.v2.u32 	[%rd1+24], {%r2003, %r2004};
	// begin inline asm
	mma.sync.aligned.m16n8k16.row.col.f16.f16.f16.f16{%r2013, %r2014}, {%r1913, %r1914, %r1915, %r1916}, {%r1963, %r1964}, {%r3576, %r3575};

	// end inline asm
	st.local.v2.u32 	[%rd1+32], {%r2013, %r2014};
	// begin inline asm
	mma.sync.aligned.m16n8k16.row.col.f16.f16.f16.f16{%r2023, %r2024}, {%r1913, %r1914, %r1915, %r1916}, {%r1965, %r1966}, {%r3574, %r3573};

	// end inline asm
	st.local.v2.u32 	[%rd1+40], {%r2023, %r2024};
	// begin inline asm
	mma.sync.aligned.m16n8k16.row.col.f16.f16.f16.f16{%r2033, %r2034}, {%r1913, %r1914, %r1915, %r1916}, {%r1968, %r1969}, {%r3572, %r3571};

	// end inline asm
	st.local.v2.u32 	[%rd1+48], {%r2033, %r2034};
	// begin inline asm
	mma.sync.aligned.m16n8k16.row.col.f16.f16.f16.f16{%r2043, %r2044}, {%r1913, %r1914, %r1915, %r1916}, {%r1970, %r1971}, {%r3570, %r3569};

	// end inline asm
	st.local.v2.u32 	[%rd1+56], {%r2043, %r2044};
	// begin inline asm
	mma.sync.aligned.m16n8k16.row.col.f16.f16.f16.f16{%r2053, %r2054}, {%r1918, %r1919, %r1920, %r1921}, {%r1953, %r1954}, {%r3568, %r3567};

	// end inline asm
	st.local.v2.u32 	[%rd1+64], {%r2053, %r2054};
	// begin inline asm
	mma.sync.aligned.m16n8k16.row.col.f16.f16.f16.f16{%r2063, %r2064}, {%r1918, %r1919, %r1920, %r1921}, {%r1955, %r1956}, {%r3566, %r3565};

	// end inline asm
	st.local.v2.u32 	[%rd1+72], {%r2063, %r2064};
	// begin inline asm
	mma.sync.aligned.m16n8k16.row.col.f16.f16.f16.f16{%r2073, %r2074}, {%r1918, %r1919, %r1920, %r1921}, {%r1958, %r1959}, {%r3564, %r3563};

	// end inline asm
	st.local.v2.u32 	[%rd1+80], {%r2073, %r2074};
	// begin inline asm
	mma.sync.aligned.m16n8k16.row.col.f16.f16.f16.f16{%r2083, %r2084}, {%r1918, %r1919, %r1920, %r1921}, {%r1960, %r1961}, {%r3562, %r3561};

	// end inline asm
	st.local.v2.u32 	[%rd1+88], {%r2083, %r2084};
	// begin inline asm
	mma.sync.aligned.m16n8k16.row.col.f16.f16.f16.f16{%r2093, %r2094}, {%r1918, %r1919, %r1920, %r1921}, {%r1963, %r1964}, {%r3560, %r3559};

	// end inline asm
	st.local.v2.u32 	[%rd1+96], {%r2093, %r2094};
	// begin inline asm
	mma.sync.aligned.m16n8k16.row.col.f16.f16.f16.f16{%r2103, %r2104}, {%r1918, %r1919, %r1920, %r1921}, {%r1965, %r1966}, {%r3558, %r3557};

	// end inline asm
	st.local.v2.u32 	[%rd1+104], {%r2103, %r2104};
	// begin inline asm
	mma.sync.aligned.m16n8k16.row.col.f16.f16.f16.f16{%r2113, %r2114}, {%r1918, %r1919, %r1920, %r1921}, {%r1968, %r1969}, {%r3556, %r3555};

	// end inline asm
	st.local.v2.u32 	[%rd1+112], {%r2113, %r2114};
	// begin inline asm
	mma.sync.aligned.m16n8k16.row.col.f16.f16.f16.f16{%r2123, %r2124}, {%r1918, %r1919, %r1920, %r1921}, {%r1970, %r1971}, {%r3554, %r3553};

	// end inline asm
	st.local.v2.u32 	[%rd1+120], {%r2123, %r2124};
	// begin inline asm
	mma.sync.aligned.m16n8k16.row.col.f16.f16.f16.f16{%r2133, %r2134}, {%r1923, %r1924, %r1925, %r1926}, {%r1953, %r1954}, {%r3552, %r3551};

	// end inline asm
	st.local.v2.u32 	[%rd1+128], {%r2133, %r2134};
	// begin inline asm
	mma.sync.aligned.m16n8k16.row.col.f16.f16.f16.f16{%r2143, %r2144}, {%r1923, %r1924, %r1925, %r1926}, {%r1955, %r1956}, {%r3550, %r3549};

	// end inline asm
	st.local.v2.u32 	[%rd1+136], {%r2143, %r2144};
	// begin inline asm
	mma.sync.aligned.m16n8k16.row.col.f16.f16.f16.f16{%r2153, %r2154}, {%r1923, %r1924, %r1925, %r1926}, {%r1958, %r1959}, {%r3548, %r3547};

	// end inline asm
	st.local.v2.u32 	[%rd1+144], {%r2153, %r2154};
	// begin inline asm
	mma.sync.aligned.m16n8k16.row.col.f16.f16.f16.f16{%r2163, %r2164}, {%r1923, %r1924, %r1925, %r1926}, {%r1960, %r1961}, {%r3546, %r3545};

	// end inline asm
	st.local.v2.u32 	[%rd1+152], {%r2163, %r2164};
	// begin inline asm
	mma.sync.aligned.m16n8k16.row.col.f16.f16.f16.f16{%r2173, %r2174}, {%r1923, %r1924, %r1925, %r1926}, {%r1963, %r1964}, {%r3544, %r3543};

	// end inline asm
	st.local.v2.u32 	[%rd1+160], {%r2173, %r2174};
	// begin inline asm
	mma.sync.aligned.m16n8k16.row.col.f16.f16.f16.f16{%r2183, %r2184}, {%r1923, %r1924, %r1925, %r1926}, {%r1965, %r1966}, {%r3542, %r3541};

	// end inline asm
	st.local.v2.u32 	[%rd1+168], {%r2183, %r2184};
	// begin inline asm
	mma.sync.aligned.m16n8k16.row.col.f16.f16.f16.f16{%r2193, %r2194}, {%r1923, %r1924, %r1925, %r1926}, {%r1968, %r1969}, {%r3540, %r3539};

	// end inline asm
	st.local.v2.u32 	[%rd1+176], {%r2193, %r2194};
	// begin inline asm
	mma.sync.aligned.m16n8k16.row.col.f16.f16.f16.f16{%r2203, %r2204}, {%r1923, %r1924, %r1925, %r1926}, {%r1970, %r1971}, {%r3538, %r3537};

	// end inline asm
	st.local.v2.u32 	[%rd1+184], {%r2203, %r2204};
	// begin inline asm
	mma.sync.aligned.m16n8k16.row.col.f16.f16.f16.f16{%r2213, %r2214}, {%r1928, %r1929, %r1930, %r1931}, {%r1953, %r1954}, {%r3536, %r3535};

	// end inline asm
	st.local.v2.u32 	[%rd1+192], {%r2213, %r2214};
	// begin inline asm
	mma.sync.aligned.m16n8k16.row.col.f16.f16.f16.f16{%r2223, %r2224}, {%r1928, %r1929, %r1930, %r1931}, {%r1955, %r1956}, {%r3534, %r3533};

	// end inline asm
	st.local.v2.u32 	[%rd1+200], {%r2223, %r2224};
	// begin inline asm
	mma.sync.aligned.m16n8k16.row.col.f16.f16.f16.f16{%r2233, %r2234}, {%r1928, %r1929, %r1930, %r1931}, {%r1958, %r1959}, {%r3532, %r3531};

	// end inline asm
	st.local.v2.u32 	[%rd1+208], {%r2233, %r2234};
	// begin inline asm
	mma.sync.aligned.m16n8k16.row.col.f16.f16.f16.f16{%r2243, %r2244}, {%r1928, %r1929, %r1930, %r1931}, {%r1960, %r1961}, {%r3530, %r3529};

	// end inline asm
	st.local.v2.u32 	[%rd1+216], {%r2243, %r2244};
	// begin inline asm
	mma.sync.aligned.m16n8k16.row.col.f16.f16.f16.f16{%r2253, %r2254}, {%r1928, %r1929, %r1930, %r1931}, {%r1963, %r1964}, {%r3528, %r3527};

	// end inline asm
	st.local.v2.u32 	[%rd1+224], {%r2253, %r2254};
	// begin inline asm
	mma.sync.aligned.m16n8k16.row.col.f16.f16.f16.f16{%r2263, %r2264}, {%r1928, %r1929, %r1930, %r1931}, {%r1965, %r1966}, {%r3526, %r3525};

	// end inline asm
	st.local.v2.u32 	[%rd1+232], {%r2263, %r2264};
	// begin inline asm
	mma.sync.aligned.m16n8k16.row.col.f16.f16.f16.f16{%r2273, %r2274}, {%r1928, %r1929, %r1930, %r1931}, {%r1968, %r1969}, {%r3524, %r3523};

	// end inline asm
	st.local.v2.u32 	[%rd1+240], {%r2273, %r2274};
	// begin inline asm
	mma.sync.aligned.m16n8k16.row.col.f16.f16.f16.f16{%r2283, %r2284}, {%r1928, %r1929, %r1930, %r1931}, {%r1970, %r1971}, {%r3522, %r3521};

	// end inline asm
	st.local.v2.u32 	[%rd1+248], {%r2283, %r2284};
	// begin inline asm
	mma.sync.aligned.m16n8k16.row.col.f16.f16.f16.f16{%r2293, %r2294}, {%r1933, %r1934, %r1935, %r1936}, {%r1953, %r1954}, {%r3520, %r3519};

	// end inline asm
	st.local.v2.u32 	[%rd1+256], {%r2293, %r2294};
	// begin inline asm
	mma.sync.aligned.m16n8k16.row.col.f16.f16.f16.f16{%r2303, %r2304}, {%r1933, %r1934, %r1935, %r1936}, {%r1955, %r1956}, {%r3518, %r3517};

	// end inline asm
	st.local.v2.u32 	[%rd1+264], {%r2303, %r2304};
	// begin inline asm
	mma.sync.aligned.m16n8k16.row.col.f16.f16.f16.f16{%r2313, %r2314}, {%r1933, %r1934, %r1935, %r1936}, {%r1958, %r1959}, {%r3516, %r3515};

	// end inline asm
	st.local.v2.u32 	[%rd1+272], {%r2313, %r2314};
	// begin inline asm
	mma.sync.aligned.m16n8k16.row.col.f16.f16.f16.f16{%r2323, %r2324}, {%r1933, %r1934, %r1935, %r1936}, {%r1960, %r1961}, {%r3514, %r3513};

	// end inline asm
	st.local.v2.u32 	[%rd1+280], {%r2323, %r2324};
	// begin inline asm
	mma.sync.aligned.m16n8k16.row.col.f16.f16.f16.f16{%r2333, %r2334}, {%r1933, %r1934, %r1935, %r1936}, {%r1963, %r1964}, {%r3512, %r3511};

	// end inline asm
	st.local.v2.u32 	[%rd1+288], {%r2333, %r2334};
	// begin inline asm
	mma.sync.aligned.m16n8k16.row.col.f16.f16.f16.f16{%r2343, %r2344}, {%r1933, %r1934, %r1935, %r1936}, {%r1965, %r1966}, {%r3510, %r3509};

	// end inline asm
	st.local.v2.u32 	[%rd1+296], {%r2343, %r2344};
	// begin inline asm
	mma.sync.aligned.m16n8k16.row.col.f16.f16.f16.f16{%r2353, %r2354}, {%r1933, %r1934, %r1935, %r1936}, {%r1968, %r1969}, {%r3508, %r3507};

	// end inline asm
	st.local.v2.u32 	[%rd1+304], {%r2353, %r2354};
	// begin inline asm
	mma.sync.aligned.m16n8k16.row.col.f16.f16.f16.f16{%r2363, %r2364}, {%r1933, %r1934, %r1935, %r1936}, {%r1970, %r1971}, {%r3506, %r3505};

	// end inline asm
	st.local.v2.u32 	[%rd1+312], {%r2363, %r2364};
	// begin inline asm
	mma.sync.aligned.m16n8k16.row.col.f16.f16.f16.f16{%r2373, %r2374}, {%r1938, %r1939, %r1940, %r1941}, {%r1953, %r1954}, {%r3504, %r3503};

	// end inline asm
	st.local.v2.u32 	[%rd1+320], {%r2373, %r2374};
	// begin inline asm
	mma.sync.aligned.m16n8k16.row.col.f16.f16.f16.f16{%r2383, %r2384}, {%r1938, %r1939, %r1940, %r1941}, {%r1955, %r1956}, {%r3502, %r3501};

	// end inline asm
	st.local.v2.u32 	[%rd1+328], {%r2383, %r2384};
	// begin inline asm
	mma.sync.aligned.m16n8k16.row.col.f16.f16.f16.f16{%r2393, %r2394}, {%r1938, %r1939, %r1940, %r1941}, {%r1958, %r1959}, {%r3500, %r3499};

	// end inline asm
	st.local.v2.u32 	[%rd1+336], {%r2393, %r2394};
	// begin inline asm
	mma.sync.aligned.m16n8k16.row.col.f16.f16.f16.f16{%r2403, %r2404}, {%r1938, %r1939, %r1940, %r1941}, {%r1960, %r1961}, {%r3498, %r3497};

	// end inline asm
	st.local.v2.u32 	[%rd1+344], {%r2403, %r2404};
	// begin inline asm
	mma.sync.aligned.m16n8k16.row.col.f16.f16.f16.f16{%r2413, %r2414}, {%r1938, %r1939, %r1940, %r1941}, {%r1963, %r1964}, {%r3496, %r3495};

	// end inline asm
	st.local.v2.u32 	[%rd1+352], {%r2413, %r2414};
	// begin inline asm
	mma.sync.aligned.m16n8k16.row.col.f16.f16.f16.f16{%r2423, %r2424}, {%r1938, %r1939, %r1940, %r1941}, {%r1965, %r1966}, {%r3494, %r3493};

	// end inline asm
	st.local.v2.u32 	[%rd1+360], {%r2423, %r2424};
	// begin inline asm
	mma.sync.aligned.m16n8k16.row.col.f16.f16.f16.f16{%r2433, %r2434}, {%r1938, %r1939, %r1940, %r1941}, {%r1968, %r1969}, {%r3492, %r3491};

	// end inline asm
	st.local.v2.u32 	[%rd1+368], {%r2433, %r2434};
	// begin inline asm
	mma.sync.aligned.m16n8k16.row.col.f16.f16.f16.f16{%r2443, %r2444}, {%r1938, %r1939, %r1940, %r1941}, {%r1970, %r1971}, {%r3490, %r3489};

	// end inline asm
	st.local.v2.u32 	[%rd1+376], {%r2443, %r2444};
	// begin inline asm
	mma.sync.aligned.m16n8k16.row.col.f16.f16.f16.f16{%r2453, %r2454}, {%r1943, %r1944, %r1945, %r1946}, {%r1953, %r1954}, {%r3488, %r3487};

	// end inline asm
	st.local.v2.u32 	[%rd1+384], {%r2453, %r2454};
	// begin inline asm
	mma.sync.aligned.m16n8k16.row.col.f16.f16.f16.f16{%r2463, %r2464}, {%r1943, %r1944, %r1945, %r1946}, {%r1955, %r1956}, {%r3486, %r3485};

	// end inline asm
	st.local.v2.u32 	[%rd1+392], {%r2463, %r2464};
	// begin inline asm
	mma.sync.aligned.m16n8k16.row.col.f16.f16.f16.f16{%r2473, %r2474}, {%r1943, %r1944, %r1945, %r1946}, {%r1958, %r1959}, {%r3484, %r3483};

	// end inline asm
	st.local.v2.u32 	[%rd1+400], {%r2473, %r2474};
	// begin inline asm
	mma.sync.aligned.m16n8k16.row.col.f16.f16.f16.f16{%r2483, %r2484}, {%r1943, %r1944, %r1945, %r1946}, {%r1960, %r1961}, {%r3482, %r3481};

	// end inline asm
	st.local.v2.u32 	[%rd1+408], {%r2483, %r2484};
	// begin inline asm
	mma.sync.aligned.m16n8k16.row.col.f16.f16.f16.f16{%r2493, %r2494}, {%r1943, %r1944, %r1945, %r1946}, {%r1963, %r1964}, {%r3480, %r3479};

	// end inline asm
	st.local.v2.u32 	[%rd1+416], {%r2493, %r2494};
	// begin inline asm
	mma.sync.aligned.m16n8k16.row.col.f16.f16.f16.f16{%r2503, %r2504}, {%r1943, %r1944, %r1945, %r1946}, {%r1965, %r1966}, {%r3478, %r3477};

	// end inline asm
	st.local.v2.u32 	[%rd1+424], {%r2503, %r2504};
	// begin inline asm
	mma.sync.aligned.m16n8k16.row.col.f16.f16.f16.f16{%r2513, %r2514}, {%r1943, %r1944, %r1945, %r1946}, {%r1968, %r1969}, {%r3476, %r3475};

	// end inline asm
	st.local.v2.u32 	[%rd1+432], {%r2513, %r2514};
	// begin inline asm
	mma.sync.aligned.m16n8k16.row.col.f16.f16.f16.f16{%r2523, %r2524}, {%r1943, %r1944, %r1945, %r1946}, {%r1970, %r1971}, {%r3474, %r3473};

	// end inline asm
	st.local.v2.u32 	[%rd1+440], {%r2523, %r2524};
	// begin inline asm
	mma.sync.aligned.m16n8k16.row.col.f16.f16.f16.f16{%r2533, %r2534}, {%r1948, %r1949, %r1950, %r1951}, {%r1953, %r1954}, {%r3472, %r3471};

	// end inline asm
	st.local.v2.u32 	[%rd1+448], {%r2533, %r2534};
	// begin inline asm
	mma.sync.aligned.m16n8k16.row.col.f16.f16.f16.f16{%r2543, %r2544}, {%r1948, %r1949, %r1950, %r1951}, {%r1955, %r1956}, {%r3470, %r3469};

	// end inline asm
	st.local.v2.u32 	[%rd1+456], {%r2543, %r2544};
	// begin inline asm
	mma.sync.aligned.m16n8k16.row.col.f16.f16.f16.f16{%r2553, %r2554}, {%r1948, %r1949, %r1950, %r1951}, {%r1958, %r1959}, {%r3468, %r3467};

	// end inline asm
	st.local.v2.u32 	[%rd1+464], {%r2553, %r2554};
	// begin inline asm
	mma.sync.aligned.m16n8k16.row.col.f16.f16.f16.f16{%r2563, %r2564}, {%r1948, %r1949, %r1950, %r1951}, {%r1960, %r1961}, {%r3466, %r3465};

	// end inline asm
	st.local.v2.u32 	[%rd1+472], {%r2563, %r2564};
	// begin inline asm
	mma.sync.aligned.m16n8k16.row.col.f16.f16.f16.f16{%r2573, %r2574}, {%r1948, %r1949, %r1950, %r1951}, {%r1963, %r1964}, {%r3464, %r3463};

	// end inline asm
	st.local.v2.u32 	[%rd1+480], {%r2573, %r2574};
	// begin inline asm
	mma.sync.aligned.m16n8k16.row.col.f16.f16.f16.f16{%r2583, %r2584}, {%r1948, %r1949, %r1950, %r1951}, {%r1965, %r1966}, {%r3462, %r3461};

	// end inline asm
	st.local.v2.u32 	[%rd1+488], {%r2583, %r2584};
	// begin inline asm
	mma.sync.aligned.m16n8k16.row.col.f16.f16.f16.f16{%r2593, %r2594}, {%r1948, %r1949, %r1950, %r1951}, {%r1968, %r1969}, {%r3460, %r3459};

	// end inline asm
	st.local.v2.u32 	[%rd1+496], {%r2593, %r2594};
	// begin inline asm
	mma.sync.aligned.m16n8k16.row.col.f16.f16.f16.f16{%r2603, %r2604}, {%r1948, %r1949, %r1950, %r1951}, {%r1970, %r1971}, {%r3458, %r3457};

	// end inline asm
	st.local.v2.u32 	[%rd1+504], {%r2603, %r2604};
	add.s32 	%r3393, %r3384, 2;
	xor.b32  	%r3394, %r3393, %r3386;
	shl.b32 	%r3395, %r3394, 3;
	add.s32 	%r3396, %r3383, %r3395;
	shl.b32 	%r3397, %r3396, 1;
	add.s32 	%r3398, %r3391, %r3397;
	add.s32 	%r2617, %r3398, 16384;
	// begin inline asm
	ldmatrix.sync.aligned.m8n8.x4.shared.b16{%r2613, %r2614, %r2615, %r2616}, [%r2617];

	// end inline asm
	add.s32 	%r2622, %r3398, 17408;
	// begin inline asm
	ldmatrix.sync.aligned.m8n8.x4.shared.b16{%r2618, %r2619, %r2620, %r2621}, [%r2622];

	// end inline asm
	add.s32 	%r2627, %r3398, 18432;
	// begin inline asm
	ldmatrix.sync.aligned.m8n8.x4.shared.b16{%r2623, %r2624, %r2625, %r2626}, [%r2627];

	// end inline asm
	add.s32 	%r2632, %r3398, 19456;
	// begin inline asm
	ldmatrix.sync.aligned.m8n8.x4.shared.b16{%r2628, %r2629, %r2630, %r2631}, [%r2632];

	// end inline asm
	add.s32 	%r2637, %r3398, 20480;
	// begin inline asm
	ldmatrix.sync.aligned.m8n8.x4.shared.b16{%r2633, %r2634, %r2635, %r2636}, [%r2637];

	// end inline asm
	add.s32 	%r2642, %r3398, 21504;
	// begin inline asm
	ldmatrix.sync.aligned.m8n8.x4.shared.b16{%r2638, %r2639, %r2640, %r2641}, [%r2642];

	// end inline asm
	add.s32 	%r2647, %r3398, 22528;
	// begin inline asm
	ldmatrix.sync.aligned.m8n8.x4.shared.b16{%r2643, %r2644, %r2645, %r2646}, [%r2647];

	// end inline asm
	add.s32 	%r2652, %r3398, 23552;
	// begin inline asm
	ldmatrix.sync.aligned.m8n8.x4.shared.b16{%r2648, %r2649, %r2650, %r2651}, [%r2652];

	// end inline asm
	// begin inline asm
	ldmatrix.sync.aligned.m8n8.x4.shared.b16{%r2653, %r2654, %r2655, %r2656}, [%r2657];

	// end inline asm
	// begin inline asm
	ldmatrix.sync.aligned.m8n8.x4.shared.b16{%r2658, %r2659, %r2660, %r2661}, [%r2662];

	// end inline asm
	// begin inline asm
	ldmatrix.sync.aligned.m8n8.x4.shared.b16{%r2663, %r2664, %r2665, %r2666}, [%r2667];

	// end inline asm
	// begin inline asm
	ldmatrix.sync.aligned.m8n8.x4.shared.b16{%r2668, %r2669, %r2670, %r2671}, [%r2672];

	// end inline asm
	// begin inline asm
	mma.sync.aligned.m16n8k16.row.col.f16.f16.f16.f16{%r2673, %r2674}, {%r2613, %r2614, %r2615, %r2616}, {%r2653, %r2654}, {%r1973, %r1974};

	// end inline asm
	st.local.v2.u32 	[%rd1], {%r2673, %r2674};
	// begin inline asm
	mma.sync.aligned.m16n8k16.row.col.f16.f16.f16.f16{%r2683, %r2684}, {%r2613, %r2614, %r2615, %r2616}, {%r2655, %r2656}, {%r1983, %r1984};

	// end inline asm
	st.local.v2.u32 	[%rd1+8], {%r2683, %r2684};
	// begin inline asm
	mma.sync.aligned.m16n8k16.row.col.f16.f16.f16.f16{%r2693, %r2694}, {%r2613, %r2614, %r2615, %r2616}, {%r2658, %r2659}, {%r1993, %r1994};

	// end inline asm
	st.local.v2.u32 	[%rd1+16], {%r2693, %r2694};
	// begin inline asm
	mma.sync.aligned.m16n8k16.row.col.f16.f16.f16.f16{%r2703, %r2704}, {%r2613, %r2614, %r2615, %r2616}, {%r2660, %r2661}, {%r2003, %r2004};

	// end inline asm
	st.local.v2.u32 	[%rd1+24], {%r2703, %r2704};
	// begin inline asm
	mma.sync.aligned.m16n8k16.row.col.f16.f16.f16.f16{%r2713, %r2714}, {%r2613, %r2614, %r2615, %r2616}, {%r2663, %r2664}, {%r2013, %r2014};

	// end inline asm
	st.local.v2.u32 	[%rd1+32], {%r2713, %r2714};
	// begin inline asm
	mma.sync.aligned.m16n8k16.row.col.f16.f16.f16.f16{%r2723, %r2724}, {%r2613, %r2614, %r2615, %r2616}, {%r2665, %r2666}, {%r2023, %r2024};

	// end inline asm
	st.local.v2.u32 	[%rd1+40], {%r2723, %r2724};
	// begin inline asm
	mma.sync.aligned.m16n8k16.row.col.f16.f16.f16.f16{%r2733, %r2734}, {%r2613, %r2614, %r2615, %r2616}, {%r2668, %r2669}, {%r2033, %r2034};

	// end inline asm
	st.local.v2.u32 	[%rd1+48], {%r2733, %r2734};
	// begin inline asm
	mma.sync.aligned.m16n8k16.row.col.f16.f16.f16.f16{%r2743, %r2744}, {%r2613, %r2614, %r2615, %r2616}, {%r2670, %r2671}, {%r2043, %r2044};

	// end inline asm
	st.local.v2.u32 	[%rd1+56], {%r2743, %r2744};
	// begin inline asm
	mma.sync.aligned.m16n8k16.row.col.f16.f16.f16.f16{%r2753, %r2754}, {%r2618, %r2619, %r2620, %r2621}, {%r2653, %r2654}, {%r2053, %r2054};

	// end inline asm
	st.local.v2.u32 	[%rd1+64], {%r2753, %r2754};
	// begin inline asm
	mma.sync.aligned.m16n8k16.row.col.f16.f16.f16.f16{%r2763, %r2764}, {%r2618, %r2619, %r2620, %r2621}, {%r2655, %r2656}, {%r2063, %r2064};

	// end inline asm
	st.local.v2.u32 	[%rd1+72], {%r2763, %r2764};
	// begin inline asm
	mma.sync.aligned.m16n8k16.row.col.f16.f16.f16.f16{%r2773, %r2774}, {%r2618, %r2619, %r2620, %r2621}, {%r2658, %r2659}, {%r2073, %r2074};

	// end inline asm
	st.local.v2.u32 	[%rd1+80], {%r2773, %r2774};
	// begin inline asm
	mma.sync.aligned.m16n8k16.row.col.f16.f16.f16.f16{%r2783, %r2784}, {%r2618, %r2619, %r2620, %r2621}, {%r2660, %r2661}, {%r2083, %r2084};

	// end inline asm
	st.local.v2.u32 	[%rd1+88], {%r2783, %r2784};
	// begin inline asm
	mma.sync.aligned.m16n8k16.row.col.f16.f16.f16.f16{%r2793, %r2794}, {%r2618, %r2619, %r2620, %r2621}, {%r2663, %r2664}, {%r2093, %r2094};

	// end inline asm
	st.local.v2.u32 	[%rd1+96], {%r2793, %r2794};
	// begin inline asm
	mma.sync.aligned.m16n8k16.row.col.f16.f16.f16.f16{%r2803, %r2804}, {%r2618, %r2619, %r2620, %r2621}, {%r2665, %r2666}, {%r2103, %r2104};

	// end inline asm
	st.local.v2.u32 	[%rd1+104], {%r2803, %r2804};
	// begin inline asm
	mma.sync.aligned.m16n8k16.row.col.f16.f16.f16.f16{%r2813, %r2814}, {%r2618, %r2619, %r2620, %r2621}, {%r2668, %r2669}, {%r2113, %r2114};

	// end inline asm
	st.local.v2.u32 	[%rd1+112], {%r2813, %r2814};
	// begin inline asm
	mma.sync.aligned.m16n8k16.row.col.f16.f16.f16.f16{%r2823, %r2824}, {%r2618, %r2619, %r2620, %r2621}, {%r2670, %r2671}, {%r2123, %r2124};

	// end inline asm
	st.local.v2.u32 	[%rd1+120], {%r2823, %r2824};
	// begin inline asm
	mma.sync.aligned.m16n8k16.row.col.f16.f16.f16.f16{%r2833, %r2834}, {%r2623, %r2624, %r2625, %r2626}, {%r2653, %r2654}, {%r2133, %r2134};

	// end inline asm
	st.local.v2.u32 	[%rd1+128], {%r2833, %r2834};
	// begin inline asm
	mma.sync.aligned.m16n8k16.row.col.f16.f16.f16.f16{%r2843, %r2844}, {%r2623, %r2624, %r2625, %r2626}, {%r2655, %r2656}, {%r2143, %r2144};

	// end inline asm
	st.local.v2.u32 	[%rd1+136], {%r2843, %r2844};
	// begin inline asm
	mma.sync.aligned.m16n8k16.row.col.f16.f16.f16.f16{%r2853, %r2854}, {%r2623, %r2624, %r2625, %r2626}, {%r2658, %r2659}, {%r2153, %r2154};

	// end inline asm
	st.local.v2.u32 	[%rd1+144], {%r2853, %r2854};
	// begin inline asm
	mma.sync.aligned.m16n8k16.row.col.f16.f16.f16.f16{%r2863, %r2864}, {%r2623, %r2624, %r2625, %r2626}, {%r2660, %r2661}, {%r2163, %r2164};

	// end inline asm
	st.local.v2.u32 	[%rd1+152], {%r2863, %r2864};
	// begin inline asm
	mma.sync.aligned.m16n8k16.row.col.f16.f16.f16.f16{%r2873, %r2874}, {%r2623, %r2624, %r2625, %r2626}, {%r2663, %r2664}, {%r2173, %r2174};

	// end inline asm
	st.local.v2.u32 	[%rd1+160], {%r2873, %r2874};
	// begin inline asm
	mma.sync.aligned.m16n8k16.row.col.f16.f16.f16.f16{%r2883, %r2884}, {%r2623, %r2624, %r2625, %r2626}, {%r2665, %r2666}, {%r2183, %r2184};

	// end inline asm
	st.local.v2.u32 	[%rd1+168], {%r2883, %r2884};
	// begin inline asm
	mma.sync.aligned.m16n8k16.row.col.f16.f16.f16.f16{%r2893, %r2894}, {%r2623, %r2624, %r2625, %r2626}, {%r2668, %r2669}, {%r2193, %r2194};

	// end inline asm
	st.local.v2.u32 	[%rd1+176], {%r2893, %r2894};
	// begin inline asm
	mma.sync.aligned.m16n8k16.row.col.f16.f16.f16.f16{%r2903, %r2904}, {%r2623, %r2624, %r2625, %r2626}, {%r2670, %r2671}, {%r2203, %r2204};

	// end inline asm
	st.local.v2.u32 	[%rd1+184], {%r2903, %r2904};
	// begin inline asm
	mma.sync.aligned.m16n8k16.row.col.f16.f16.f16.f16{%r2913, %r2914}, {%r2628, %r2629, %r2630, %r2631}, {%r2653, %r2654}, {%r2213, %r2214};

	// end inline asm
	st.local.v2.u32 	[%rd1+192], {%r2913, %r2914};
	// begin inline asm
	mma.sync.aligned.m16n8k16.row.col.f16.f16.f16.f16{%r2923, %r2924}, {%r2628, %r2629, %r2630, %r2631}, {%r2655, %r2656}, {%r2223, %r2224};

	// end inline asm
	st.local.v2.u32 	[%rd1+200], {%r2923, %r2924};
	// begin inline asm
	mma.sync.aligned.m16n8k16.row.col.f16.f16.f16.f16{%r2933, %r2934}, {%r2628, %r2629, %r2630, %r2631}, {%r2658, %r2659}, {%r2233, %r2234};

	// end inline asm
	st.local.v2.u32 	[%rd1+208], {%r2933, %r2934};
	// begin inline asm
	mma.sync.aligned.m16n8k16.row.col.f16.f16.f16.f16{%r2943, %r2944}, {%r2628, %r2629, %r2630, %r2631}, {%r2660, %r2661}, {%r2243, %r2244};

	// end inline asm
	st.local.v2.u32 	[%rd1+216], {%r2943, %r2944};
	// begin inline asm
	mma.sync.aligned.m16n8k16.row.col.f16.f16.f16.f16{%r2953, %r2954}, {%r2628, %r2629, %r2630, %r2631}, {%r2663, %r2664}, {%r2253, %r2254};

	// end inline asm
	st.local.v2.u32 	[%rd1+224], {%r2953, %r2954};
	// begin inline asm
	mma.sync.aligned.m16n8k16.row.col.f16.f16.f16.f16{%r2963, %r2964}, {%r2628, %r2629, %r2630, %r2631}, {%r2665, %r2666}, {%r2263, %r2264};

	// end inline asm
	st.local.v2.u32 	[%rd1+232], {%r2963, %r2964};
	// begin inline asm
	mma.sync.aligned.m16n8k16.row.col.f16.f16.f16.f16{%r2973, %r2974}, {%r2628, %r2629, %r2630, %r2631}, {%r2668, %r2669}, {%r2273, %r2274};

	// end inline asm
	st.local.v2.u32 	[%rd1+240], {%r2973, %r2974};
	// begin inline asm
	mma.sync.aligned.m16n8k16.row.col.f16.f16.f16.f16{%r2983, %r2984}, {%r2628, %r2629, %r2630, %r2631}, {%r2670, %r2671}, {%r2283, %r2284};

	// end inline asm
	st.local.v2.u32 	[%rd1+248], {%r2983, %r2984};
	// begin inline asm
	mma.sync.aligned.m16n8k16.row.col.f16.f16.f16.f16{%r2993, %r2994}, {%r2633, %r2634, %r2635, %r2636}, {%r2653, %r2654}, {%r2293, %r2294};

	// end inline asm
	st.local.v2.u32 	[%rd1+256], {%r2993, %r2994};
	// begin inline asm
	mma.sync.aligned.m16n8k16.row.col.f16.f16.f16.f16{%r3003, %r3004}, {%r2633, %r2634, %r2635, %r2636}, {%r2655, %r2656}, {%r2303, %r2304};

	// end inline asm
	st.local.v2.u32 	[%rd1+264], {%r3003, %r3004};
	// begin inline asm
	mma.sync.aligned.m16n8k16.row.col.f16.f16.f16.f16{%r3013, %r3014}, {%r2633, %r2634, %r2635, %r2636}, {%r2658, %r2659}, {%r2313, %r2314};

	// end inline asm
	st.local.v2.u32 	[%rd1+272], {%r3013, %r3014};
	// begin inline asm
	mma.sync.aligned.m16n8k16.row.col.f16.f16.f16.f16{%r3023, %r3024}, {%r2633, %r2634, %r2635, %r2636}, {%r2660, %r2661}, {%r2323, %r2324};

	// end inline asm
	st.local.v2.u32 	[%rd1+280], {%r3023, %r3024};
	// begin inline asm
	mma.sync.aligned.m16n8k16.row.col.f16.f16.f16.f16{%r3033, %r3034}, {%r2633, %r2634, %r2635, %r2636}, {%r2663, %r2664}, {%r2333, %r2334};

	// end inline asm
	st.local.v2.u32 	[%rd1+288], {%r3033, %r3034};
	// begin inline asm
	mma.sync.aligned.m16n8k16.row.col.f16.f16.f16.f16{%r3043, %r3044}, {%r2633, %r2634, %r2635, %r2636}, {%r2665, %r2666}, {%r2343, %r2344};

	// end inline asm
	st.local.v2.u32 	[%rd1+296], {%r3043, %r3044};
	// begin inline asm
	mma.sync.aligned.m16n8k16.row.col.f16.f16.f16.f16{%r3053, %r3054}, {%r2633, %r2634, %r2635, %r2636}, {%r2668, %r2669}, {%r2353, %r2354};

	// end inline asm
	st.local.v2.u32 	[%rd1+304], {%r3053, %r3054};
	// begin inline asm
	mma.sync.aligned.m16n8k16.row.col.f16.f16.f16.f16{%r3063, %r3064}, {%r2633, %r2634, %r2635, %r2636}, {%r2670, %r2671}, {%r2363, %r2364};

	// end inline asm
	st.local.v2.u32 	[%rd1+312], {%r3063, %r3064};
	// begin inline asm
	mma.sync.aligned.m16n8k16.row.col.f16.f16.f16.f16{%r3073, %r3074}, {%r2638, %r2639, %r2640, %r2641}, {%r2653, %r2654}, {%r2373, %r2374};

	// end inline asm
	st.local.v2.u32 	[%rd1+320], {%r3073, %r3074};
	// begin inline asm
	mma.sync.aligned.m16n8k16.row.col.f16.f16.f16.f16{%r3083, %r3084}, {%r2638, %r2639, %r2640, %r2641}, {%r2655, %r2656}, {%r2383, %r2384};

	// end inline asm
	st.local.v2.u32 	[%rd1+328], {%r3083, %r3084};
	// begin inline asm
	mma.sync.aligned.m16n8k16.row.col.f16.f16.f16.f16{%r3093, %r3094}, {%r2638, %r2639, %r2640, %r2641}, {%r2658, %r2659}, {%r2393, %r2394};

	// end inline asm
	st.local.v2.u32 	[%rd1+336], {%r3093, %r3094};
	// begin inline asm
	mma.sync.aligned.m16n8k16.row.col.f16.f16.f16.f16{%r3103, %r3104}, {%r2638, %r2639, %r2640, %r2641}, {%r2660, %r2661}, {%r2403, %r2404};

	// end inline asm
	st.local.v2.u32 	[%rd1+344], {%r3103, %r3104};
	// begin inline asm
	mma.sync.aligned.m16n8k16.row.col.f16.f16.f16.f16{%r3113, %r3114}, {%r2638, %r2639, %r2640, %r2641}, {%r2663, %r2664}, {%r2413, %r2414};

	// end inline asm
	st.local.v2.u32 	[%rd1+352], {%r3113, %r3114};
	// begin inline asm
	mma.sync.aligned.m16n8k16.row.col.f16.f16.f16.f16{%r3123, %r3124}, {%r2638, %r2639, %r2640, %r2641}, {%r2665, %r2666}, {%r2423, %r2424};

	// end inline asm
	st.local.v2.u32 	[%rd1+360], {%r3123, %r3124};
	// begin inline asm
	mma.sync.aligned.m16n8k16.row.col.f16.f16.f16.f16{%r3133, %r3134}, {%r2638, %r2639, %r2640, %r2641}, {%r2668, %r2669}, {%r2433, %r2434};

	// end inline asm
	st.local.v2.u32 	[%rd1+368], {%r3133, %r3134};
	// begin inline asm
	mma.sync.aligned.m16n8k16.row.col.f16.f16.f16.f16{%r3143, %r3144}, {%r2638, %r2639, %r2640, %r2641}, {%r2670, %r2671}, {%r2443, %r2444};

	// end inline asm
	st.local.v2.u32 	[%rd1+376], {%r3143, %r3144};
	// begin inline asm
	mma.sync.aligned.m16n8k16.row.col.f16.f16.f16.f16{%r3153, %r3154}, {%r2643, %r2644, %r2645, %r2646}, {%r2653, %r2654}, {%r2453, %r2454};

	// end inline asm
	st.local.v2.u32 	[%rd1+384], {%r3153, %r3154};
	// begin inline asm
	mma.sync.aligned.m16n8k16.row.col.f16.f16.f16.f16{%r3163, %r3164}, {%r2643, %r2644, %r2645, %r2646}, {%r2655, %r2656}, {%r2463, %r2464};

	// end inline asm
	st.local.v2.u32 	[%rd1+392], {%r3163, %r3164};
	// begin inline asm
	mma.sync.aligned.m16n8k16.row.col.f16.f16.f16.f16{%r3173, %r3174}, {%r2643, %r2644, %r2645, %r2646}, {%r2658, %r2659}, {%r2473, %r2474};

	// end inline asm
	st.local.v2.u32 	[%rd1+400], {%r3173, %r3174};
	// begin inline asm
	mma.sync.aligned.m16n8k16.row.col.f16.f16.f16.f16{%r3183, %r3184}, {%r2643, %r2644, %r2645, %r2646}, {%r2660, %r2661}, {%r2483, %r2484};

	// end inline asm
	st.local.v2.u32 	[%rd1+408], {%r3183, %r3184};
	// begin inline asm
	mma.sync.aligned.m16n8k16.row.col.f16.f16.f16.f16{%r3193, %r3194}, {%r2643, %r2644, %r2645, %r2646}, {%r2663, %r2664}, {%r2493, %r2494};

	// end inline asm
	st.local.v2.u32 	[%rd1+416], {%r3193, %r3194};
	// begin inline asm
	mma.sync.aligned.m16n8k16.row.col.f16.f16.f16.f16{%r3203, %r3204}, {%r2643, %r2644, %r2645, %r2646}, {%r2665, %r2666}, {%r2503, %r2504};

	// end inline asm
	st.local.v2.u32 	[%rd1+424], {%r3203, %r3204};
	// begin inline asm
	mma.sync.aligned.m16n8k16.row.col.f16.f16.f16.f16{%r3213, %r3214}, {%r2643, %r2644, %r2645, %r2646}, {%r2668, %r2669}, {%r2513, %r2514};

	// end inline asm
	st.local.v2.u32 	[%rd1+432], {%r3213, %r3214};
	// begin inline asm
	mma.sync.aligned.m16n8k16.row.col.f16.f16.f16.f16{%r3223, %r3224}, {%r2643, %r2644, %r2645, %r2646}, {%r2670, %r2671}, {%r2523, %r2524};

	// end inline asm
	st.local.v2.u32 	[%rd1+440], {%r3223, %r3224};
	// begin inline asm
	mma.sync.aligned.m16n8k16.row.col.f16.f16.f16.f16{%r3233, %r3234}, {%r2648, %r2649, %r2650, %r2651}, {%r2653, %r2654}, {%r2533, %r2534};

	// end inline asm
	st.local.v2.u32 	[%rd1+448], {%r3233, %r3234};
	// begin inline asm
	mma.sync.aligned.m16n8k16.row.col.f16.f16.f16.f16{%r3243, %r3244}, {%r2648, %r2649, %r2650, %r2651}, {%r2655, %r2656}, {%r2543, %r2544};

	// end inline asm
	st.local.v2.u32 	[%rd1+456], {%r3243, %r3244};
	// begin inline asm
	mma.sync.aligned.m16n8k16.row.col.f16.f16.f16.f16{%r3253, %r3254}, {%r2648, %r2649, %r2650, %r2651}, {%r2658, %r2659}, {%r2553, %r2554};

	// end inline asm
	st.local.v2.u32 	[%rd1+464], {%r3253, %r3254};
	// begin inline asm
	mma.sync.aligned.m16n8k16.row.col.f16.f16.f16.f16{%r3263, %r3264}, {%r2648, %r2649, %r2650, %r2651}, {%r2660, %r2661}, {%r2563, %r2564};

	// end inline asm
	st.local.v2.u32 	[%rd1+472], {%r3263, %r3264};
	// begin inline asm
	mma.sync.aligned.m16n8k16.row.col.f16.f16.f16.f16{%r3273, %r3274}, {%r2648, %r2649, %r2650, %r2651}, {%r2663, %r2664}, {%r2573, %r2574};

	// end inline asm
	st.local.v2.u32 	[%rd1+480], {%r3273, %r3274};
	// begin inline asm
	mma.sync.aligned.m16n8k16.row.col.f16.f16.f16.f16{%r3283, %r3284}, {%r2648, %r2649, %r2650, %r2651}, {%r2665, %r2666}, {%r2583, %r2584};

	// end inline asm
	st.local.v2.u32 	[%rd1+488], {%r3283, %r3284};
	// begin inline asm
	mma.sync.aligned.m16n8k16.row.col.f16.f16.f16.f16{%r3293, %r3294}, {%r2648, %r2649, %r2650, %r2651}, {%r2668, %r2669}, {%r2593, %r2594};

	// end inline asm
	st.local.v2.u32 	[%rd1+496], {%r3293, %r3294};
	// begin inline asm
	mma.sync.aligned.m16n8k16.row.col.f16.f16.f16.f16{%r3303, %r3304}, {%r2648, %r2649, %r2650, %r2651}, {%r2670, %r2671}, {%r2603, %r2604};

	// end inline asm
	st.local.v2.u32 	[%rd1+504], {%r3303, %r3304};
	shr.u32 	%r3399, %r3314, 2;
	shl.b32 	%r3400, %r3316, 6;
	mad.lo.s32 	%r3401, %r3322, 10240, %r3400;
	mad.lo.s32 	%r3402, %r3399, 80, %r3401;
	shl.b32 	%r3403, %r3314, 13;
	and.b32  	%r3404, %r3403, 1032192;
	shl.b32 	%r3405, %r3455, 7;
	and.b32  	%r3406, %r3315, 8;
	shl.b32 	%r3407, %r3316, 20;
	shl.b32 	%r3408, %r3322, 21;
	add.s32 	%r3409, %r3407, %r3408;
	mad.lo.s32 	%r3410, %r3316, -1048512, %r3409;
	add.s32 	%r3411, %r3410, %r3404;
	or.b32  	%r3412, %r3411, %r3406;
	add.s32 	%r3413, %r3412, %r3405;
	add.s32 	%r276, %r3413, %r10;
	mad.lo.s32 	%r3414, %r3385, 80, %r3401;
	or.b32  	%r3415, %r3414, %r3406;
	shl.b32 	%r3416, %r3415, 1;
	add.s32 	%r277, %r3391, %r3416;
	shl.b32 	%r3417, %r3402, 1;
	and.b32  	%r3418, %r3325, 12;
	or.b32  	%r3419, %r3418, %r3417;
	add.s32 	%r278, %r3391, %r3419;
	cvta.to.global.u64 	%rd3, %rd27;
	mov.b32 	%r3586, 0;
$L__BB0_8:
	shl.b32 	%r3420, %r3586, 18;
	add.s32 	%r3421, %r276, %r3420;
	bar.sync 	0;
	ld.local.v4.b32 	{%r3422, %r3423, %r3424, %r3425}, [%rd28+-32];
	mov.b32 	{%rs66, %rs67}, %r3425;
	mov.b32 	{%rs68, %rs69}, %r3424;
	mov.b32 	{%rs70, %rs71}, %r3423;
	mov.b32 	{%rs72, %rs73}, %r3422;
	st.shared.u16 	[%r278], %rs72;
	st.shared.u16 	[%r278+2], %rs73;
	st.shared.u16 	[%r278+1280], %rs70;
	st.shared.u16 	[%r278+1282], %rs71;
	st.shared.u16 	[%r278+16], %rs68;
	st.shared.u16 	[%r278+18], %rs69;
	st.shared.u16 	[%r278+1296], %rs66;
	st.shared.u16 	[%r278+1298], %rs67;
	bar.sync 	0;
	mul.wide.s32 	%rd23, %r3421, 2;
	add.s64 	%rd24, %rd3, %rd23;
	ld.shared.v4.u32 	{%r3426, %r3427, %r3428, %r3429}, [%r277];
	st.global.v4.u32 	[%rd24], {%r3426, %r3427, %r3428, %r3429};
	bar.sync 	0;
	ld.local.v4.b32 	{%r3430, %r3431, %r3432, %r3433}, [%rd28+-16];
	mov.b32 	{%rs74, %rs75}, %r3433;
	mov.b32 	{%rs76, %rs77}, %r3432;
	mov.b32 	{%rs78, %rs79}, %r3431;
	mov.b32 	{%rs80, %rs81}, %r3430;
	st.shared.u16 	[%r278], %rs80;
	st.shared.u16 	[%r278+2], %rs81;
	st.shared.u16 	[%r278+1280], %rs78;
	st.shared.u16 	[%r278+1282], %rs79;
	st.shared.u16 	[%r278+16], %rs76;
	st.shared.u16 	[%r278+18], %rs77;
	st.shared.u16 	[%r278+1296], %rs74;
	st.shared.u16 	[%r278+1298], %rs75;
	bar.sync 	0;
	ld.shared.v4.u32 	{%r3434, %r3435, %r3436, %r3437}, [%r277];
	st.global.v4.u32 	[%rd24+32], {%r3434, %r3435, %r3436, %r3437};
	bar.sync 	0;
	ld.local.v4.b32 	{%r3438, %r3439, %r3440, %r3441}, [%rd28];
	mov.b32 	{%rs82, %rs83}, %r3441;
	mov.b32 	{%rs84, %rs85}, %r3440;
	mov.b32 	{%rs86, %rs87}, %r3439;
	mov.b32 	{%rs88, %rs89}, %r3438;
	st.shared.u16 	[%r278], %rs88;
	st.shared.u16 	[%r278+2], %rs89;
	st.shared.u16 	[%r278+1280], %rs86;
	st.shared.u16 	[%r278+1282], %rs87;
	st.shared.u16 	[%r278+16], %rs84;
	st.shared.u16 	[%r278+18], %rs85;
	st.shared.u16 	[%r278+1296], %rs82;
	st.shared.u16 	[%r278+1298], %rs83;
	bar.sync 	0;
	ld.shared.v4.u32 	{%r3442, %r3443, %r3444, %r3445}, [%r277];
	st.global.v4.u32 	[%rd24+64], {%r3442, %r3443, %r3444, %r3445};
	bar.sync 	0;
	ld.local.v4.b32 	{%r3446, %r3447, %r3448, %r3449}, [%rd28+16];
	mov.b32 	{%rs90, %rs91}, %r3449;
	mov.b32 	{%rs92, %rs93}, %r3448;
	mov.b32 	{%rs94, %rs95}, %r3447;
	mov.b32 	{%rs96, %rs97}, %r3446;
	st.shared.u16 	[%r278], %rs96;
	st.shared.u16 	[%r278+2], %rs97;
	st.shared.u16 	[%r278+1280], %rs94;
	st.shared.u16 	[%r278+1282], %rs95;
	st.shared.u16 	[%r278+16], %rs92;
	st.shared.u16 	[%r278+18], %rs93;
	st.shared.u16 	[%r278+1296], %rs90;
	st.shared.u16 	[%r278+1298], %rs91;
	bar.sync 	0;
	ld.shared.v4.u32 	{%r3450, %r3451, %r3452, %r3453}, [%r277];
	st.global.v4.u32 	[%rd24+96], {%r3450, %r3451, %r3452, %r3453};
	add.s32 	%r3586, %r3586, 1;
	add.s64 	%rd28, %rd28, 64;
	setp.ne.s32 	%p5, %r3586, 8;
	@%p5 bra 	$L__BB0_8;
	ret;

}


// ===== COMPILED SASS (sm_100) =====

	.target	sm_100

	.elftype	@"ET_EXEC"


//--------------------- .note.nv.tkinfo           --------------------------
	.section	.note.nv.tkinfo,"",@"SHT_NOTE"
	.sectionflags	@"SHF_NOTE_NV_TKINFO"
	.tkinfo
        /*0018*/ 	.word	0x00000002
        /*0030*/ 	.string	""
        /*0030*/ 	.string	"ptxas"
        /*0030*/ 	.string	"Cuda compilation tools, release 13.0, V13.0.88"
        /*0030*/ 	.string	"Build cuda_13.0.r13.0/compiler.36424714_0"
        /*0030*/ 	.string	"-arch sm_100 -m 64 "



//--------------------- .note.nv.cuinfo           --------------------------
	.section	.note.nv.cuinfo,"",@"SHT_NOTE"
	.sectionflags	@"SHF_NOTE_NV_CUINFO"
        /*0018*/ 	.short	0x0002
        /*001a*/ 	.short	0x0064
        /*001c*/ 	.short	0x0082
	.zero		2


//--------------------- .nv.info                  --------------------------
	.section	.nv.info,"",@"SHT_CUDA_INFO"
	.align	4


	//----- nvinfo : EIATTR_REGCOUNT
	.align		4
        /*0000*/ 	.byte	0x04, 0x2f
        /*0002*/ 	.short	(.L_1 - .L_0)
	.align		4
.L_0:
        /*0004*/ 	.word	index@(default_function_kernel)
        /*0008*/ 	.word	0x000000ff


	//----- nvinfo : EIATTR_FRAME_SIZE
	.align		4
.L_1:
        /*000c*/ 	.byte	0x04, 0x11
        /*000e*/ 	.short	(.L_3 - .L_2)
	.align		4
.L_2:
        /*0010*/ 	.word	index@(default_function_kernel)
        /*0014*/ 	.word	0x00000220


	//----- nvinfo : EIATTR_MIN_STACK_SIZE
	.align		4
.L_3:
        /*0018*/ 	.byte	0x04, 0x12
        /*001a*/ 	.short	(.L_5 - .L_4)
	.align		4
.L_4:
        /*001c*/ 	.word	index@(default_function_kernel)
        /*0020*/ 	.word	0x00000220
.L_5:


//--------------------- .nv.compat                --------------------------
	.section	.nv.compat,"",@"SHT_CUDA_COMPAT_INFO"
	.align	4
        /*0000*/ 	.byte	0x02, 0x09, 0x00, 0x00, 0x02, 0x02, 0x01, 0x00, 0x02, 0x05, 0x05, 0x00, 0x03, 0x07, 0x01, 0x01
        /*0010*/ 	.byte	0x02, 0x03, 0x00, 0x00, 0x02, 0x06, 0x01, 0x00, 0x04, 0x0b, 0x08, 0x00, 0x09, 0x00, 0x00, 0x00
        /*0020*/ 	.byte	0x00, 0x00, 0x00, 0x00


//--------------------- .nv.info.default_function_kernel --------------------------
	.section	.nv.info.default_function_kernel,"",@"SHT_CUDA_INFO"
	.sectionflags	@""
	.align	4


	//----- nvinfo : EIATTR_CUDA_API_VERSION
	.align		4
        /*0000*/ 	.byte	0x04, 0x37
        /*0002*/ 	.short	(.L_7 - .L_6)
.L_6:
        /*0004*/ 	.word	0x00000082


	//----- nvinfo : EIATTR_KPARAM_INFO
	.align		4
.L_7:
        /*0008*/ 	.byte	0x04, 0x17
        /*000a*/ 	.short	(.L_9 - .L_8)
.L_8:
        /*000c*/ 	.word	0x00000000
        /*0010*/ 	.short	0x0002
        /*0012*/ 	.short	0x0010
        /*0014*/ 	.byte	0x00, 0xf5, 0x21, 0x00


	//----- nvinfo : EIATTR_KPARAM_INFO
	.align		4
.L_9:
        /*0018*/ 	.byte	0x04, 0x17
        /*001a*/ 	.short	(.L_11 - .L_10)
.L_10:
        /*001c*/ 	.word	0x00000000
        /*0020*/ 	.short	0x0001
        /*0022*/ 	.short	0x0008
        /*0024*/ 	.byte	0x00, 0xf5, 0x21, 0x00


	//----- nvinfo : EIATTR_KPARAM_INFO
	.align		4
.L_11:
        /*0028*/ 	.byte	0x04, 0x17
        /*002a*/ 	.short	(.L_13 - .L_12)
.L_12:
        /*002c*/ 	.word	0x00000000
        /*0030*/ 	.short	0x0000
        /*0032*/ 	.short	0x0000
        /*0034*/ 	.byte	0x00, 0xf5, 0x21, 0x00


	//----- nvinfo : EIATTR_SPARSE_MMA_MASK
	.align		4
.L_13:
        /*0038*/ 	.byte	0x03, 0x50
        /*003a*/ 	.short	0x0000


	//----- nvinfo : EIATTR_MAXREG_COUNT
	.align		4
        /*003c*/ 	.byte	0x03, 0x1b
        /*003e*/ 	.short	0x00ff


	//----- nvinfo : EIATTR_NUM_BARRIERS
	.align		4
        /*0040*/ 	.byte	0x02, 0x4c
        /*0042*/ 	.byte	0x01
	.zero		1


	//----- nvinfo : EIATTR_ANNOTATIONS
	.align		4
        /*0044*/ 	.byte	0x04, 0x55
        /*0046*/ 	.short	(.L_15 - .L_14)


	//   ....[0]....
.L_14:
        /*0048*/ 	.word	0x00000001
        /*004c*/ 	.byte	0x90, 0x05, 0x00, 0x00, 0x01, 0x00, 0x00, 0x00, 0x00, 0x07, 0x00, 0x00, 0x01, 0x00, 0x00, 0x00
        /*005c*/ 	.byte	0x10, 0x07, 0x00, 0x00, 0x01, 0x00, 0x00, 0x00, 0x60, 0x08, 0x00, 0x00, 0x01, 0x00, 0x00, 0x00
        /*006c*/ 	.byte	0x20, 0x0c, 0x00, 0x00, 0x01, 0x00, 0x00, 0x00, 0x60, 0x0c, 0x00, 0x00, 0x01, 0x00, 0x00, 0x00
        /*007c*/ 	.byte	0x10, 0x13, 0x00, 0x00, 0x01, 0x00, 0x00, 0x00, 0x30, 0x13, 0x00, 0x00, 0x01, 0x00, 0x00, 0x00
        /*008c*/ 	.byte	0x00, 0x2b, 0x00, 0x00, 0x01, 0x00, 0x00, 0x00, 0x50, 0x2e, 0x00, 0x00, 0x01, 0x00, 0x00, 0x00
        /*009c*/ 	.byte	0x70, 0x2e, 0x00, 0x00, 0x01, 0x00, 0x00, 0x00, 0xf0, 0x2e, 0x00, 0x00, 0x01, 0x00, 0x00, 0x00
        /*00ac*/ 	.byte	0x00, 0x2f, 0x00, 0x00


	//----- nvinfo : EIATTR_MERCURY_ISA_VERSION
	.align		4
.L_15:
        /*00b0*/ 	.byte	0x03, 0x5f
        /*00b2*/ 	.short	0x0101


	//----- nvinfo : EIATTR_VRC_CTA_INIT_COUNT
	.align		4
        /*00b4*/ 	.byte	0x02, 0x4a
	.zero		1
	.zero		1


	//----- nvinfo : EIATTR_EXIT_INSTR_OFFSETS
	.align		4
        /*00b8*/ 	.byte	0x04, 0x1c
        /*00ba*/ 	.short	(.L_17 - .L_16)


	//   ....[0]....
.L_16:
        /*00bc*/ 	.word	0x00005a70


	//----- nvinfo : EIATTR_MAX_THREADS
	.align		4
.L_17:
        /*00c0*/ 	.byte	0x04, 0x05
        /*00c2*/ 	.short	(.L_19 - .L_18)
.L_18:
        /*00c4*/ 	.word	0x00000080
        /*00c8*/ 	.word	0x00000001
        /*00cc*/ 	.word	0x00000001


	//----- nvinfo : EIATTR_CBANK_PARAM_SIZE
	.align		4
.L_19:
        /*00d0*/ 	.byte	0x03, 0x19
        /*00d2*/ 	.short	0x0018


	//----- nvinfo : EIATTR_PARAM_CBANK
	.align		4
        /*00d4*/ 	.byte	0x04, 0x0a
        /*00d6*/ 	.short	(.L_21 - .L_20)
	.align		4
.L_20:
        /*00d8*/ 	.word	index@(.nv.constant0.default_function_kernel)
        /*00dc*/ 	.short	0x0380
        /*00de*/ 	.short	0x0018


	//----- nvinfo : EIATTR_SW_WAR
	.align		4
.L_21:
        /*00e0*/ 	.byte	0x04, 0x36
        /*00e2*/ 	.short	(.L_23 - .L_22)
.L_22:
        /*00e4*/ 	.word	0x00000008
.L_23:


//--------------------- .nv.callgraph             --------------------------
	.section	.nv.callgraph,"",@"SHT_CUDA_CALLGRAPH"
	.align	4
	.sectionentsize	8
	.align		4
        /*0000*/ 	.word	0x00000000
	.align		4
        /*0004*/ 	.word	0xffffffff
	.align		4
        /*0008*/ 	.word	0x00000000
	.align		4
        /*000c*/ 	.word	0xfffffffe
	.align		4
        /*0010*/ 	.word	0x00000000
	.align		4
        /*0014*/ 	.word	0xfffffffd
	.align		4
        /*0018*/ 	.word	0x00000000
	.align		4
        /*001c*/ 	.word	0xfffffffc


//--------------------- .text.default_function_kernel --------------------------
	.section	.text.default_function_kernel,"ax",@progbits
	.align	128
        .global         default_function_kernel
        .type           default_function_kernel,@function
        .size           default_function_kernel,(.L_x_5 - default_function_kernel)
        .other          default_function_kernel,@"STO_CUDA_ENTRY STV_DEFAULT"
default_function_kernel:
.text.default_function_kernel:
[----:B------:R-:W1:Y:S08]  /*0000*/  LDC R1, c[0x0][0x37c] ;  /* 0x0000df00ff017b82 */ /* 0x000e700000000800 */
[----:B------:R-:W2:Y:S01]  /*0010*/  LDC R11, c[0x0][0x370] ;  /* 0x0000dc00ff0b7b82 */ /* 0x000ea20000000800 */
[----:B------:R-:W3:Y:S01]  /*0020*/  S2R R4, SR_CTAID.Y ;  /* 0x0000000000047919 */ /* 0x000ee20000002600 */
[----:B------:R-:W-:Y:S01]  /*0030*/  IMAD.MOV.U32 R2, RZ, RZ, RZ ;  /* 0x000000ffff027224 */ /* 0x000fe200078e00ff */
[----:B------:R-:W4:Y:S01]  /*0040*/  LDCU.64 UR8, c[0x0][0x358] ;  /* 0x00006b00ff0877ac */ /* 0x000f220008000a00 */
[----:B-1----:R-:W-:-:S04]  /*0050*/  VIADD R1, R1, 0xfffffde0 ;  /* 0xfffffde001017836 */ /* 0x002fc80000000000 */
[----:B------:R-:W3:Y:S08]  /*0060*/  S2UR UR4, SR_CTAID.X ;  /* 0x00000000000479c3 */ /* 0x000ef00000002500 */
[----:B------:R-:W1:Y:S01]  /*0070*/  LDC R6, c[0x0][0x374] ;  /* 0x0000dd00ff067b82 */ /* 0x000e620000000800 */
[----:B--2---:R-:W-:-:S04]  /*0080*/  IMAD R5, R11, 0xa, RZ ;  /* 0x0000000a0b057824 */ /* 0x004fc800078e02ff */
[----:B------:R-:W2:Y:S01]  /*0090*/  I2F.U32.RP R0, R5 ;  /* 0x0000000500007306 */ /* 0x000ea20000209000 */
[----:B------:R-:W-:-:S07]  /*00a0*/  IMAD.MOV R7, RZ, RZ, -R5 ;  /* 0x000000ffff077224 */ /* 0x000fce00078e0a05 */
[----:B--2---:R-:W2:Y:S02]  /*00b0*/  MUFU.RCP R0, R0 ;  /* 0x0000000000007308 */ /* 0x004ea40000001000 */
[----:B--2---:R-:W-:Y:S02]  /*00c0*/  VIADD R3, R0, 0xffffffe ;  /* 0x0ffffffe00037836 */ /* 0x004fe40000000000 */
[----:B---3--:R-:W-:-:S04]  /*00d0*/  IMAD R0, R11, R4, UR4 ;  /* 0x000000040b007e24 */ /* 0x008fc8000f8e0204 */
[----:B------:R-:W2:Y:S02]  /*00e0*/  F2I.FTZ.U32.TRUNC.NTZ R3, R3 ;  /* 0x0000000300037305 */ /* 0x000ea4000021f000 */
[----:B--2---:R-:W-:-:S04]  /*00f0*/  IMAD R7, R7, R3, RZ ;  /* 0x0000000307077224 */ /* 0x004fc800078e02ff */
[----:B------:R-:W-:-:S04]  /*0100*/  IMAD.HI.U32 R7, R3, R7, R2 ;  /* 0x0000000703077227 */ /* 0x000fc800078e0002 */
[----:B-1----:R-:W-:Y:S02]  /*0110*/  VIADD R2, R6, 0xa ;  /* 0x0000000a06027836 */ /* 0x002fe40000000000 */
[----:B------:R-:W-:-:S04]  /*0120*/  IMAD.HI.U32 R9, R7, R0, RZ ;  /* 0x0000000007097227 */ /* 0x000fc800078e00ff */
[----:B------:R-:W-:Y:S02]  /*0130*/  IMAD R2, R11, R2, -0x1 ;  /* 0xffffffff0b027424 */ /* 0x000fe400078e0202 */
[----:B------:R-:W-:Y:S02]  /*0140*/  IMAD.MOV R4, RZ, RZ, -R9 ;  /* 0x000000ffff047224 */ /* 0x000fe400078e0a09 */
[----:B------:R-:W-:-:S04]  /*0150*/  IMAD.HI.U32 R7, R7, R2, RZ ;  /* 0x0000000207077227 */ /* 0x000fc800078e00ff */
[----:B------:R-:W-:Y:S02]  /*0160*/  IMAD R4, R5, R4, R0 ;  /* 0x0000000405047224 */ /* 0x000fe400078e0200 */
[----:B------:R-:W-:-:S03]  /*0170*/  IMAD.MOV R3, RZ, RZ, -R7 ;  /* 0x000000ffff037224 */ /* 0x000fc600078e0a07 */
[----:B------:R-:W-:Y:S01]  /*0180*/  ISETP.GE.U32.AND P2, PT, R4, R5, PT ;  /* 0x000000050400720c */ /* 0x000fe20003f46070 */
[----:B------:R-:W-:-:S05]  /*0190*/  IMAD R2, R5, R3, R2 ;  /* 0x0000000305027224 */ /* 0x000fca00078e0202 */
[----:B------:R-:W-:-:S07]  /*01a0*/  ISETP.GE.U32.AND P0, PT, R2, R5, PT ;  /* 0x000000050200720c */ /* 0x000fce0003f06070 */
[--C-:B------:R-:W-:Y:S02]  /*01b0*/  @P2 IMAD.IADD R4, R4, 0x1, -R5.reuse ;  /* 0x0000000104042824 */ /* 0x100fe400078e0a05 */
[----:B------:R-:W-:Y:S01]  /*01c0*/  @P2 VIADD R9, R9, 0x1 ;  /* 0x0000000109092836 */ /* 0x000fe20000000000 */
[----:B------:R-:W-:Y:S02]  /*01d0*/  ISETP.NE.U32.AND P2, PT, R5, RZ, PT ;  /* 0x000000ff0500720c */ /* 0x000fe40003f45070 */
[----:B------:R-:W-:Y:S01]  /*01e0*/  ISETP.GE.U32.AND P3, PT, R4, R5, PT ;  /* 0x000000050400720c */ /* 0x000fe20003f66070 */
[----:B------:R-:W-:Y:S02]  /*01f0*/  @P0 IMAD.IADD R2, R2, 0x1, -R5 ;  /* 0x0000000102020824 */ /* 0x000fe400078e0a05 */
[----:B------:R-:W-:-:S03]  /*0200*/  @P0 VIADD R7, R7, 0x1 ;  /* 0x0000000107070836 */ /* 0x000fc60000000000 */
[-C--:B------:R-:W-:Y:S02]  /*0210*/  ISETP.GE.U32.AND P1, PT, R2, R5.reuse, PT ;  /* 0x000000050200720c */ /* 0x080fe40003f26070 */
[----:B------:R-:W-:-:S05]  /*0220*/  LOP3.LUT R2, RZ, R5, RZ, 0x33, !PT ;  /* 0x00000005ff027212 */ /* 0x000fca00078e33ff */
[----:B------:R-:W-:-:S05]  /*0230*/  @P3 VIADD R9, R9, 0x1 ;  /* 0x0000000109093836 */ /* 0x000fca0000000000 */
[----:B------:R-:W-:Y:S01]  /*0240*/  SEL R9, R2, R9, !P2 ;  /* 0x0000000902097207 */ /* 0x000fe20005000000 */
[----:B------:R-:W-:-:S03]  /*0250*/  @P1 VIADD R7, R7, 0x1 ;  /* 0x0000000107071836 */ /* 0x000fc60000000000 */
[C---:B------:R-:W-:Y:S01]  /*0260*/  LOP3.LUT R4, R9.reuse, 0x1, RZ, 0xc0, !PT ;  /* 0x0000000109047812 */ /* 0x040fe200078ec0ff */
[----:B------:R-:W-:Y:S01]  /*0270*/  VIADD R3, R9, 0x1 ;  /* 0x0000000109037836 */ /* 0x000fe20000000000 */
[----:B------:R-:W-:Y:S02]  /*0280*/  SEL R2, R2, R7, !P2 ;  /* 0x0000000702027207 */ /* 0x000fe40005000000 */
[----:B------:R-:W-:Y:S01]  /*0290*/  ISETP.NE.U32.AND P3, PT, R4, 0x1, PT ;  /* 0x000000010400780c */ /* 0x000fe20003f65070 */
[----:B------:R-:W-:Y:S01]  /*02a0*/  IMAD.MOV.U32 R4, RZ, RZ, 0xa ;  /* 0x0000000aff047424 */ /* 0x000fe200078e00ff */
[----:B------:R-:W-:-:S13]  /*02b0*/  ISETP.GE.U32.AND P0, PT, R3, R2, PT ;  /* 0x000000020300720c */ /* 0x000fda0003f06070 */
[----:B----4-:R-:W-:Y:S05]  /*02c0*/  @!P0 BRA `(.L_x_0) ;  /* 0x0000000000508947 */ /* 0x010fea0003800000 */
[----:B------:R-:W1:Y:S01]  /*02d0*/  I2F.U32.RP R4, R11 ;  /* 0x0000000b00047306 */ /* 0x000e620000209000 */
[----:B------:R-:W-:Y:S01]  /*02e0*/  IMAD R6, R9, -0xa, R6 ;  /* 0xfffffff609067824 */ /* 0x000fe200078e0206 */
[----:B------:R-:W-:-:S06]  /*02f0*/  ISETP.NE.U32.AND P2, PT, R11, RZ, PT ;  /* 0x000000ff0b00720c */ /* 0x000fcc0003f45070 */
[----:B-1----:R-:W1:Y:S02]  /*0300*/  MUFU.RCP R4, R4 ;  /* 0x0000000400047308 */ /* 0x002e640000001000 */
[----:B-1----:R-:W-:-:S06]  /*0310*/  VIADD R3, R4, 0xffffffe ;  /* 0x0ffffffe04037836 */ /* 0x002fcc0000000000 */
[----:B------:R-:W1:Y:S02]  /*0320*/  F2I.FTZ.U32.TRUNC.NTZ R3, R3 ;  /* 0x0000000300037305 */ /* 0x000e64000021f000 */
[----:B-1----:R-:W-:-:S04]  /*0330*/  IMAD.MOV R2, RZ, RZ, -R3 ;  /* 0x000000ffff027224 */ /* 0x002fc800078e0a03 */
[----:B------:R-:W-:Y:S02]  /*0340*/  IMAD R5, R2, R11, RZ ;  /* 0x0000000b02057224 */ /* 0x000fe400078e02ff */
[----:B------:R-:W-:-:S04]  /*0350*/  IMAD.MOV.U32 R2, RZ, RZ, RZ ;  /* 0x000000ffff027224 */ /* 0x000fc800078e00ff */
[----:B------:R-:W-:-:S04]  /*0360*/  IMAD.HI.U32 R5, R3, R5, R2 ;  /* 0x0000000503057227 */ /* 0x000fc800078e0002 */
[----:B------:R-:W-:-:S04]  /*0370*/  IMAD R2, R11, R6, RZ ;  /* 0x000000060b027224 */ /* 0x000fc800078e02ff */
[----:B------:R-:W-:-:S04]  /*0380*/  IMAD.HI.U32 R4, R5, R2, RZ ;  /* 0x0000000205047227 */ /* 0x000fc800078e00ff */
[----:B------:R-:W-:-:S04]  /*0390*/  IMAD.MOV R5, RZ, RZ, -R4 ;  /* 0x000000ffff057224 */ /* 0x000fc800078e0a04 */
[----:B------:R-:W-:-:S05]  /*03a0*/  IMAD R2, R11, R5, R2 ;  /* 0x000000050b027224 */ /* 0x000fca00078e0202 */
[----:B------:R-:W-:-:S13]  /*03b0*/  ISETP.GE.U32.AND P0, PT, R2, R11, PT ;  /* 0x0000000b0200720c */ /* 0x000fda0003f06070 */
[----:B------:R-:W-:Y:S02]  /*03c0*/  @P0 IMAD.IADD R2, R2, 0x1, -R11 ;  /* 0x0000000102020824 */ /* 0x000fe400078e0a0b */
[----:B------:R-:W-:-:S03]  /*03d0*/  @P0 VIADD R4, R4, 0x1 ;  /* 0x0000000104040836 */ /* 0x000fc60000000000 */
[----:B------:R-:W-:-:S13]  /*03e0*/  ISETP.GE.U32.AND P1, PT, R2, R11, PT ;  /* 0x0000000b0200720c */ /* 0x000fda0003f26070 */
[----:B------:R-:W-:Y:S01]  /*03f0*/  @P1 VIADD R4, R4, 0x1 ;  /* 0x0000000104041836 */ /* 0x000fe20000000000 */
[----:B------:R-:W-:-:S07]  /*0400*/  @!P2 LOP3.LUT R4, RZ, R11, RZ, 0x33, !PT ;  /* 0x0000000bff04a212 */ /* 0x000fce00078e33ff */
.L_x_0:
[----:B------:R-:W-:Y:S05]  /*0410*/  @P3 BRA `(.L_x_1) ;  /* 0x0000000000643947 */ /* 0x000fea0003800000 */
[----:B------:R-:W1:Y:S01]  /*0420*/  I2F.U32.RP R6, R4 ;  /* 0x0000000400067306 */ /* 0x000e620000209000 */
[----:B------:R-:W-:-:S04]  /*0430*/  IMAD R5, R9, R11, RZ ;  /* 0x0000000b09057224 */ /* 0x000fc800078e02ff */
[----:B------:R-:W-:-:S03]  /*0440*/  IMAD R5, R5, -0xa, R0 ;  /* 0xfffffff605057824 */ /* 0x000fc600078e0200 */
[----:B-1----:R-:W1:Y:S02]  /*0450*/  MUFU.RCP R6, R6 ;  /* 0x0000000600067308 */ /* 0x002e640000001000 */
[----:B-1----:R-:W-:-:S06]  /*0460*/  VIADD R2, R6, 0xffffffe ;  /* 0x0ffffffe06027836 */ /* 0x002fcc0000000000 */
[----:B------:R1:W2:Y:S02]  /*0470*/  F2I.FTZ.U32.TRUNC.NTZ R3, R2 ;  /* 0x0000000200037305 */ /* 0x0002a4000021f000 */
[----:B-1----:R-:W-:Y:S02]  /*0480*/  IMAD.MOV.U32 R2, RZ, RZ, RZ ;  /* 0x000000ffff027224 */ /* 0x002fe400078e00ff */
[----:B--2---:R-:W-:-:S04]  /*0490*/  IMAD.MOV R7, RZ, RZ, -R3 ;  /* 0x000000ffff077224 */ /* 0x004fc800078e0a03 */
[----:B------:R-:W-:-:S04]  /*04a0*/  IMAD R7, R7, R4, RZ ;  /* 0x0000000407077224 */ /* 0x000fc800078e02ff */
[----:B------:R-:W-:Y:S01]  /*04b0*/  IMAD.HI.U32 R8, R3, R7, R2 ;  /* 0x0000000703087227 */ /* 0x000fe200078e0002 */
[----:B------:R-:W-:-:S05]  /*04c0*/  LOP3.LUT R7, RZ, R4, RZ, 0x33, !PT ;  /* 0x00000004ff077212 */ /* 0x000fca00078e33ff */
[----:B------:R-:W-:-:S04]  /*04d0*/  IMAD.HI.U32 R8, R8, R5, RZ ;  /* 0x0000000508087227 */ /* 0x000fc800078e00ff */
[----:B------:R-:W-:-:S04]  /*04e0*/  IMAD.MOV R0, RZ, RZ, -R8 ;  /* 0x000000ffff007224 */ /* 0x000fc800078e0a08 */
[----:B------:R-:W-:-:S05]  /*04f0*/  IMAD R5, R4, R0, R5 ;  /* 0x0000000004057224 */ /* 0x000fca00078e0205 */
[----:B------:R-:W-:-:S13]  /*0500*/  ISETP.GE.U32.AND P0, PT, R5, R4, PT ;  /* 0x000000040500720c */ /* 0x000fda0003f06070 */
[----:B------:R-:W-:Y:S02]  /*0510*/  @P0 IMAD.IADD R5, R5, 0x1, -R4 ;  /* 0x0000000105050824 */ /* 0x000fe400078e0a04 */
[----:B------:R-:W-:Y:S01]  /*0520*/  @P0 VIADD R8, R8, 0x1 ;  /* 0x0000000108080836 */ /* 0x000fe20000000000 */
[----:B------:R-:W-:Y:S02]  /*0530*/  ISETP.NE.U32.AND P0, PT, R4, RZ, PT ;  /* 0x000000ff0400720c */ /* 0x000fe40003f05070 */
[----:B------:R-:W-:-:S13]  /*0540*/  ISETP.GE.U32.AND P1, PT, R5, R4, PT ;  /* 0x000000040500720c */ /* 0x000fda0003f26070 */
[----:B------:R-:W-:-:S05]  /*0550*/  @P1 VIADD R8, R8, 0x1 ;  /* 0x0000000108081836 */ /* 0x000fca0000000000 */
[----:B------:R-:W-:-:S04]  /*0560*/  SEL R8, R7, R8, !P0 ;  /* 0x0000000807087207 */ /* 0x000fc80004000000 */
[----:B------:R-:W-:-:S05]  /*0570*/  LOP3.LUT R8, RZ, R8, RZ, 0x33, !PT ;  /* 0x00000008ff087212 */ /* 0x000fca00078e33ff */
[----:B------:R-:W-:-:S05]  /*0580*/  IMAD.IADD R0, R8, 0x1, R11 ;  /* 0x0000000108007824 */ /* 0x000fca00078e020b */
[----:B------:R1:W-:Y:S01]  /*0590*/  STL [R1+0x20c], R0 ;  /* 0x00020c0001007387 */ /* 0x0003e20000100800 */
[----:B------:R-:W-:Y:S05]  /*05a0*/  BRA `(.L_x_2) ;  /* 0x0000000000587947 */ /* 0x000fea0003800000 */
.L_x_1:
        /* <DEDUP_REMOVED lines=20> */
[----:B------:R-:W-:-:S05]  /*06f0*/  SEL R0, R7, R6, !P0 ;  /* 0x0000000607007207 */ /* 0x000fca0004000000 */
[----:B------:R2:W-:Y:S02]  /*0700*/  STL [R1+0x20c], R0 ;  /* 0x00020c0001007387 */ /* 0x0005e40000100800 */
.L_x_2:
[----:B------:R-:W3:Y:S01]  /*0710*/  LDL R11, [R1+0x20c] ;  /* 0x00020c00010b7983 */ /* 0x000ee20000100800 */
[----:B------:R-:W-:Y:S01]  /*0720*/  IMAD.IADD R4, R5, 0x1, -R4 ;  /* 0x0000000105047824 */ /* 0x000fe200078e0a04 */
[----:B------:R-:W4:Y:S01]  /*0730*/  LDC.64 R2, c[0x0][0x380] ;  /* 0x0000e000ff027b82 */ /* 0x000f220000000a00 */
[----:B------:R-:W5:Y:S01]  /*0740*/  LDCU.64 UR10, c[0x0][0x388] ;  /* 0x00007100ff0a77ac */ /* 0x000f620008000a00 */
[----:B------:R-:W1:Y:S01]  /*0750*/  S2R R134, SR_TID.X ;  /* 0x0000000000867919 */ /* 0x000e620000002100 */
[----:B------:R-:W-:Y:S02]  /*0760*/  CS2R R126, SRZ ;  /* 0x00000000007e7805 */ /* 0x000fe4000001ff00 */
[----:B------:R-:W-:Y:S01]  /*0770*/  SEL R4, R4, R5, P1 ;  /* 0x0000000504047207 */ /* 0x000fe20000800000 */
[----:B------:R-:W-:Y:S01]  /*0780*/  UMOV UR4, 0x400 ;  /* 0x0000040000047882 */ /* 0x000fe20000000000 */
[----:B------:R-:W5:Y:S01]  /*0790*/  S2R R136, SR_TID.Y ;  /* 0x0000000000887919 */ /* 0x000f620000002200 */
[----:B------:R-:W-:Y:S01]  /*07a0*/  UIADD3 UR5, UPT, UPT, UR4, 0x8000, URZ ;  /* 0x0000800004057890 */ /* 0x000fe2000fffe0ff */
[----:B------:R-:W2:Y:S01]  /*07b0*/  S2UR UR6, SR_CgaCtaId ;  /* 0x00000000000679c3 */ /* 0x000ea20000008800 */
[----:B------:R-:W-:Y:S01]  /*07c0*/  SEL R4, R7, R4, !P0 ;  /* 0x0000000407047207 */ /* 0x000fe20004000000 */
[----:B------:R-:W5:Y:S01]  /*07d0*/  S2R R138, SR_TID.Z ;  /* 0x00000000008a7919 */ /* 0x000f620000002300 */
[----:B------:R-:W-:-:S02]  /*07e0*/  CS2R R124, SRZ ;  /* 0x00000000007c7805 */ /* 0x000fc4000001ff00 */
[----:B------:R-:W-:Y:S02]  /*07f0*/  CS2R R86, SRZ ;  /* 0x0000000000567805 */ /* 0x000fe4000001ff00 */
[----:B------:R-:W-:Y:S01]  /*0800*/  CS2R R84, SRZ ;  /* 0x0000000000547805 */ /* 0x000fe2000001ff00 */
[----:B------:R-:W-:Y:S01]  /*0810*/  IMAD R4, R9, 0xa, R4 ;  /* 0x0000000a09047824 */ /* 0x000fe200078e0204 */
[----:B------:R-:W-:Y:S01]  /*0820*/  STL.128 [R1], RZ ;  /* 0x000000ff01007387 */ /* 0x000fe20000100c00 */
[----:B------:R-:W-:Y:S02]  /*0830*/  CS2R R130, SRZ ;  /* 0x0000000000827805 */ /* 0x000fe4000001ff00 */
[----:B------:R-:W-:Y:S02]  /*0840*/  CS2R R128, SRZ ;  /* 0x0000000000807805 */ /* 0x000fe4000001ff00 */
[----:B------:R-:W-:Y:S01]  /*0850*/  CS2R R114, SRZ ;  /* 0x0000000000727805 */ /* 0x000fe2000001ff00 */
[----:B------:R4:W-:Y:S01]  /*0860*/  STL [R1+0x210], R4 ;  /* 0x0002100401007387 */ /* 0x0009e20000100800 */
[----:B------:R-:W-:-:S02]  /*0870*/  CS2R R112, SRZ ;  /* 0x0000000000707805 */ /* 0x000fc4000001ff00 */
[----:B------:R-:W-:Y:S02]  /*0880*/  CS2R R110, SRZ ;  /* 0x00000000006e7805 */ /* 0x000fe4000001ff00 */
[----:B------:R-:W-:Y:S01]  /*0890*/  CS2R R108, SRZ ;  /* 0x00000000006c7805 */ /* 0x000fe2000001ff00 */
[----:B------:R-:W-:Y:S01]  /*08a0*/  STL.128 [R1+0x10], RZ ;  /* 0x000010ff01007387 */ /* 0x000fe20000100c00 */
[----:B------:R-:W-:Y:S02]  /*08b0*/  CS2R R42, SRZ ;  /* 0x00000000002a7805 */ /* 0x000fe4000001ff00 */
[----:B------:R-:W-:Y:S02]  /*08c0*/  CS2R R40, SRZ ;  /* 0x0000000000287805 */ /* 0x000fe4000001ff00 */
[----:B------:R-:W-:Y:S01]  /*08d0*/  CS2R R30, SRZ ;  /* 0x00000000001e7805 */ /* 0x000fe2000001ff00 */
[----:B------:R-:W-:Y:S01]  /*08e0*/  STL.128 [R1+0x20], RZ ;  /* 0x000020ff01007387 */ /* 0x000fe20000100c00 */
[----:B------:R-:W-:-:S02]  /*08f0*/  CS2R R28, SRZ ;  /* 0x00000000001c7805 */ /* 0x000fc4000001ff00 */
[----:B------:R-:W-:Y:S02]  /*0900*/  CS2R R102, SRZ ;  /* 0x0000000000667805 */ /* 0x000fe4000001ff00 */
[----:B------:R-:W-:Y:S01]  /*0910*/  CS2R R100, SRZ ;  /* 0x0000000000647805 */ /* 0x000fe2000001ff00 */
[----:B------:R-:W-:Y:S01]  /*0920*/  STL.128 [R1+0x30], RZ ;  /* 0x000030ff01007387 */ /* 0x000fe20000100c00 */
[----:B--2---:R-:W-:Y:S01]  /*0930*/  ULEA UR7, UR6, UR4, 0x18 ;  /* 0x0000000406077291 */ /* 0x004fe2000f8ec0ff */
[----:B------:R-:W-:Y:S01]  /*0940*/  CS2R R98, SRZ ;  /* 0x0000000000627805 */ /* 0x000fe2000001ff00 */
[C---:B-1----:R-:W-:Y:S01]  /*0950*/  IMAD.SHL.U32 R0, R134.reuse, 0x1000, RZ ;  /* 0x0000100086007824 */ /* 0x042fe200078e00ff */
[----:B------:R-:W-:Y:S01]  /*0960*/  SHF.R.U32.HI R9, RZ, 0x1, R134 ;  /* 0x00000001ff097819 */ /* 0x000fe20000011686 */
[C---:B------:R-:W-:Y:S01]  /*0970*/  IMAD.SHL.U32 R8, R134.reuse, 0x8, RZ ;  /* 0x0000000886087824 */ /* 0x040fe200078e00ff */
[----:B------:R-:W-:Y:S01]  /*0980*/  ULEA UR5, UR6, UR5, 0x18 ;  /* 0x0000000506057291 */ /* 0x000fe2000f8ec0ff */
[----:B------:R-:W-:Y:S01]  /*0990*/  IMAD.SHL.U32 R120, R134, 0x10, RZ ;  /* 0x0000001086787824 */ /* 0x000fe200078e00ff */
[----:B------:R-:W-:Y:S01]  /*09a0*/  LOP3.LUT R0, R0, 0x7c000, RZ, 0xc0, !PT ;  /* 0x0007c00000007812 */ /* 0x000fe200078ec0ff */
[----:B------:R-:W-:Y:S01]  /*09b0*/  STL.128 [R1+0x40], RZ ;  /* 0x000040ff01007387 */ /* 0x000fe20000100c00 */
[----:B------:R-:W-:Y:S01]  /*09c0*/  LOP3.LUT R5, R8, 0x18, RZ, 0xc0, !PT ;  /* 0x0000001808057812 */ /* 0x000fe200078ec0ff */
[----:B-----5:R-:W-:Y:S01]  /*09d0*/  IMAD R137, R136, 0x2, R138 ;  /* 0x0000000288897824 */ /* 0x020fe200078e028a */
[----:B------:R-:W-:Y:S01]  /*09e0*/  UIADD3 UR4, UPT, UPT, UR4, 0x9000, URZ ;  /* 0x0000900004047890 */ /* 0x000fe2000fffe0ff */
[----:B------:R-:W-:Y:S01]  /*09f0*/  IMAD R135, R138, 0x2, R136 ;  /* 0x000000028a877824 */ /* 0x000fe200078e0288 */
[----:B------:R-:W-:Y:S01]  /*0a00*/  STL.128 [R1+0x50], RZ ;  /* 0x000050ff01007387 */ /* 0x000fe20000100c00 */
[----:B------:R-:W-:Y:S01]  /*0a10*/  IMAD.U32 R6, R137, 0x100000, R0 ;  /* 0x0010000089067824 */ /* 0x000fe200078e0000 */
[----:B------:R-:W-:Y:S01]  /*0a20*/  LOP3.LUT R0, R8, 0x3e0, RZ, 0xc0, !PT ;  /* 0x000003e008007812 */ /* 0x000fe200078ec0ff */
[----:B------:R-:W-:Y:S01]  /*0a30*/  IMAD.SHL.U32 R133, R138, 0x1000, RZ ;  /* 0x000010008a857824 */ /* 0x000fe200078e00ff */
[----:B------:R-:W-:Y:S01]  /*0a40*/  SHF.R.U32.HI R8, RZ, 0x4, R134 ;  /* 0x00000004ff087819 */ /* 0x000fe20000011686 */
[C---:B------:R-:W-:Y:S01]  /*0a50*/  IMAD.IADD R6, R5.reuse, 0x1, R6 ;  /* 0x0000000105067824 */ /* 0x040fe200078e0206 */
[----:B------:R-:W-:Y:S01]  /*0a60*/  LOP3.LUT R5, R5, 0x78, R134, 0x78, !PT ;  /* 0x0000007805057812 */ /* 0x000fe200078e7886 */
[----:B------:R-:W-:Y:S01]  /*0a70*/  IMAD.U32 R0, R137, 0x800, R0 ;  /* 0x0000080089007824 */ /* 0x000fe200078e0000 */
[----:B------:R-:W-:Y:S01]  /*0a80*/  STL.128 [R1+0x60], RZ ;  /* 0x000060ff01007387 */ /* 0x000fe20000100c00 */
[----:B------:R-:W-:Y:S01]  /*0a90*/  IMAD R7, R4, 0x400000, R6 ;  /* 0x0040000004077824 */ /* 0x000fe200078e0206 */
[----:B------:R-:W-:Y:S01]  /*0aa0*/  ULEA UR4, UR6, UR4, 0x18 ;  /* 0x0000000406047291 */ /* 0x000fe2000f8ec0ff */
[----:B------:R-:W-:Y:S01]  /*0ab0*/  IMAD.IADD R0, R5, 0x1, R0 ;  /* 0x0000000105007824 */ /* 0x000fe200078e0200 */
[----:B------:R-:W-:Y:S01]  /*0ac0*/  STL.128 [R1+0x70], RZ ;  /* 0x000070ff01007387 */ /* 0x000fe20000100c00 */
[----:B------:R-:W-:Y:S01]  /*0ad0*/  IMAD.SHL.U32 R5, R134, 0x2000, RZ ;  /* 0x0000200086057824 */ /* 0x000fe200078e00ff */
[----:B------:R-:W-:Y:S01]  /*0ae0*/  CS2R R96, SRZ ;  /* 0x0000000000607805 */ /* 0x000fe2000001ff00 */
[----:B----4-:R-:W-:Y:S01]  /*0af0*/  IMAD.SHL.U32 R4, R138, 0x80000, RZ ;  /* 0x000800008a047824 */ /* 0x010fe200078e00ff */
[----:B------:R-:W-:Y:S01]  /*0b00*/  LEA R19, R0, UR7, 0x1 ;  /* 0x0000000700137c11 */ /* 0x000fe2000f8e08ff */
[----:B------:R-:W-:Y:S01]  /*0b10*/  IMAD.WIDE R2, R7, 0x2, R2 ;  /* 0x0000000207027825 */ /* 0x000fe200078e0202 */
[----:B------:R-:W-:Y:S01]  /*0b20*/  LOP3.LUT R5, R5, 0xe0000, RZ, 0xc0, !PT ;  /* 0x000e000005057812 */ /* 0x000fe200078ec0ff */
[----:B------:R-:W-:Y:S01]  /*0b30*/  STL.128 [R1+0x80], RZ ;  /* 0x000080ff01007387 */ /* 0x000fe20000100c00 */
[----:B------:R-:W-:Y:S01]  /*0b40*/  CS2R R50, SRZ ;  /* 0x0000000000327805 */ /* 0x000fe2000001ff00 */
[----:B------:R-:W-:Y:S01]  /*0b50*/  IMAD R6, R136, 0x40000, R4 ;  /* 0x0004000088067824 */ /* 0x000fe200078e0204 */
[----:B------:R-:W-:Y:S01]  /*0b60*/  IADD3 R12, P4, PT, R2, 0x140000, RZ ;  /* 0x00140000020c7810 */ /* 0x000fe20007f9e0ff */
[C---:B------:R-:W-:Y:S01]  /*0b70*/  VIADD R10, R8.reuse, 0x2 ;  /* 0x00000002080a7836 */ /* 0x040fe20000000000 */
[--C-:B------:R-:W-:Y:S01]  /*0b80*/  LOP3.LUT R8, R8, 0x3, R9.reuse, 0x78, !PT ;  /* 0x0000000308087812 */ /* 0x100fe200078e7809 */
[----:B------:R-:W-:Y:S01]  /*0b90*/  IMAD.IADD R6, R5, 0x1, R6 ;  /* 0x0000000105067824 */ /* 0x000fe200078e0206 */
[----:B------:R-:W-:Y:S01]  /*0ba0*/  IADD3 R14, P5, PT, R2, 0x180000, RZ ;  /* 0x00180000020e7810 */ /* 0x000fe20007fbe0ff */
[----:B------:R-:W-:Y:S01]  /*0bb0*/  @!PT LDS RZ, [RZ] ;  /* 0x00000000fffff984 */ /* 0x000fe20000000800 */
[----:B------:R-:W-:Y:S01]  /*0bc0*/  @!PT LDS RZ, [RZ] ;  /* 0x00000000fffff984 */ /* 0x000fe20000000800 */
[----:B------:R-:W-:Y:S01]  /*0bd0*/  @!PT LDS RZ, [RZ] ;  /* 0x00000000fffff984 */ /* 0x000fe20000000800 */
[----:B------:R1:W-:Y:S01]  /*0be0*/  LDGSTS.E.BYPASS.128 [R19], desc[UR8][R2.64] ;  /* 0x0000000002137fae */ /* 0x0003e2000b981808 */
[----:B------:R-:W-:Y:S01]  /*0bf0*/  LOP3.LUT R0, R10, 0x3, R9, 0x78, !PT ;  /* 0x000000030a007812 */ /* 0x000fe200078e7809 */
[--C-:B------:R-:W-:Y:S01]  /*0c00*/  IMAD.X R13, RZ, RZ, R3.reuse, P4 ;  /* 0x000000ffff0d7224 */ /* 0x100fe200020e0603 */
[C---:B------:R-:W-:Y:S01]  /*0c10*/  IADD3 R10, P3, PT, R2.reuse, 0x100000, RZ ;  /* 0x00100000020a7810 */ /* 0x040fe20007f7e0ff */
[----:B------:R2:W-:Y:S01]  /*0c20*/  STL [R1+0x208], R8 ;  /* 0x0002080801007387 */ /* 0x0005e20000100800 */
[----:B------:R-:W-:Y:S01]  /*0c30*/  IADD3 R16, P6, PT, R2, 0x1c0000, RZ ;  /* 0x001c000002107810 */ /* 0x000fe20007fde0ff */
[--C-:B------:R-:W-:Y:S01]  /*0c40*/  IMAD.X R15, RZ, RZ, R3.reuse, P5 ;  /* 0x000000ffff0f7224 */ /* 0x100fe200028e0603 */
[----:B------:R-:W-:Y:S01]  /*0c50*/  CS2R R48, SRZ ;  /* 0x0000000000307805 */ /* 0x000fe2000001ff00 */
[----:B------:R4:W-:Y:S01]  /*0c60*/  STL [R1+0x204], R0 ;  /* 0x0002040001007387 */ /* 0x0009e20000100800 */
[----:B------:R-:W-:Y:S01]  /*0c70*/  CS2R R94, SRZ ;  /* 0x00000000005e7805 */ /* 0x000fe2000001ff00 */
[----:B------:R-:W-:Y:S01]  /*0c80*/  IMAD.X R17, RZ, RZ, R3, P6 ;  /* 0x000000ffff117224 */ /* 0x000fe200030e0603 */
[----:B------:R-:W-:Y:S01]  /*0c90*/  CS2R R92, SRZ ;  /* 0x00000000005c7805 */ /* 0x000fe2000001ff00 */
[----:B------:R1:W-:Y:S01]  /*0ca0*/  STL.128 [R1+0x90], RZ ;  /* 0x000090ff01007387 */ /* 0x0003e20000100c00 */
[----:B------:R-:W-:-:S02]  /*0cb0*/  CS2R R90, SRZ ;  /* 0x00000000005a7805 */ /* 0x000fc4000001ff00 */
[----:B--2---:R-:W-:Y:S02]  /*0cc0*/  IADD3 R8, P2, PT, R2, 0xc0000, RZ ;  /* 0x000c000002087810 */ /* 0x004fe40007f5e0ff */
[----:B------:R-:W-:Y:S01]  /*0cd0*/  CS2R R88, SRZ ;  /* 0x0000000000587805 */ /* 0x000fe2000001ff00 */
[----:B------:R2:W-:Y:S01]  /*0ce0*/  STL.128 [R1+0xa0], RZ ;  /* 0x0000a0ff01007387 */ /* 0x0005e20000100c00 */
[----:B------:R-:W-:Y:S01]  /*0cf0*/  CS2R R118, SRZ ;  /* 0x0000000000767805 */ /* 0x000fe2000001ff00 */
[C---:B----4-:R-:W-:Y:S01]  /*0d00*/  IMAD.U32 R0, R135.reuse, 0x200, R120 ;  /* 0x0000020087007824 */ /* 0x050fe200078e0078 */
[----:B------:R-:W-:Y:S01]  /*0d10*/  CS2R R116, SRZ ;  /* 0x0000000000747805 */ /* 0x000fe2000001ff00 */
[----:B------:R-:W-:Y:S01]  /*0d20*/  IMAD.X R9, RZ, RZ, R3, P2 ;  /* 0x000000ffff097224 */ /* 0x000fe200010e0603 */
[----:B------:R2:W-:Y:S01]  /*0d30*/  STL.128 [R1+0xb0], RZ ;  /* 0x0000b0ff01007387 */ /* 0x0005e20000100c00 */
[----:B------:R-:W-:Y:S01]  /*0d40*/  VIADD R21, R0, UR5 ;  /* 0x0000000500157c36 */ /* 0x000fe20008000000 */
[----:B------:R-:W-:Y:S01]  /*0d50*/  CS2R R82, SRZ ;  /* 0x0000000000527805 */ /* 0x000fe2000001ff00 */
[----:B------:R-:W-:Y:S01]  /*0d60*/  IMAD.SHL.U32 R0, R134, 0x20, RZ ;  /* 0x0000002086007824 */ /* 0x000fe200078e00ff */
[----:B------:R2:W-:Y:S01]  /*0d70*/  STL.128 [R1+0xc0], RZ ;  /* 0x0000c0ff01007387 */ /* 0x0005e20000100c00 */
[----:B------:R-:W-:Y:S01]  /*0d80*/  IMAD.SHL.U32 R135, R135, 0x200, RZ ;  /* 0x0000020087877824 */ /* 0x000fe200078e00ff */
[----:B------:R-:W-:-:S02]  /*0d90*/  CS2R R80, SRZ ;  /* 0x0000000000507805 */ /* 0x000fc4000001ff00 */
[----:B------:R-:W-:Y:S01]  /*0da0*/  CS2R R78, SRZ ;  /* 0x00000000004e7805 */ /* 0x000fe2000001ff00 */
[----:B------:R2:W-:Y:S01]  /*0db0*/  STL.128 [R1+0xd0], RZ ;  /* 0x0000d0ff01007387 */ /* 0x0005e20000100c00 */
[----:B------:R-:W-:Y:S02]  /*0dc0*/  CS2R R76, SRZ ;  /* 0x00000000004c7805 */ /* 0x000fe4000001ff00 */
[----:B------:R-:W-:Y:S02]  /*0dd0*/  CS2R R74, SRZ ;  /* 0x00000000004a7805 */ /* 0x000fe4000001ff00 */
[----:B------:R-:W-:Y:S01]  /*0de0*/  CS2R R72, SRZ ;  /* 0x0000000000487805 */ /* 0x000fe2000001ff00 */
[----:B------:R2:W-:Y:S01]  /*0df0*/  STL.128 [R1+0xe0], RZ ;  /* 0x0000e0ff01007387 */ /* 0x0005e20000100c00 */
[----:B------:R-:W-:Y:S02]  /*0e00*/  CS2R R22, SRZ ;  /* 0x0000000000167805 */ /* 0x000fe4000001ff00 */
        /* <DEDUP_REMOVED lines=27> */
[----:B------:R-:W-:-:S03]  /*0fc0*/  CS2R R122, SRZ ;  /* 0x00000000007a7805 */ /* 0x000fc6000001ff00 */
[----:B------:R2:W-:Y:S04]  /*0fd0*/  STL.128 [R1+0x160], RZ ;  /* 0x000160ff01007387 */ /* 0x0005e80000100c00 */
        /* <DEDUP_REMOVED lines=8> */
[----:B------:R2:W-:Y:S01]  /*1060*/  STL.128 [R1+0x1f0], RZ ;  /* 0x0001f0ff01007387 */ /* 0x0005e20000100c00 */
[C---:B---3--:R-:W-:Y:S01]  /*1070*/  IMAD R7, R11.reuse, 0x100000, R4 ;  /* 0x001000000b077824 */ /* 0x048fe200078e0204 */
[----:B------:R-:W-:Y:S01]  /*1080*/  LOP3.LUT R4, R120, 0xf0, RZ, 0xc0, !PT ;  /* 0x000000f078047812 */ /* 0x000fe200078ec0ff */
[----:B------:R-:W-:-:S02]  /*1090*/  IMAD R6, R11, 0x100000, R6 ;  /* 0x001000000b067824 */ /* 0x000fc400078e0206 */
[----:B------:R-:W-:Y:S02]  /*10a0*/  IMAD R7, R136, 0x40000, R7 ;  /* 0x0004000088077824 */ /* 0x000fe400078e0207 */
[----:B------:R-:W-:Y:S01]  /*10b0*/  IMAD.IADD R18, R6, 0x1, R4 ;  /* 0x0000000106127824 */ /* 0x000fe200078e0204 */
[----:B------:R-:W-:Y:S01]  /*10c0*/  IADD3 R6, P1, PT, R2, 0x80000, RZ ;  /* 0x0008000002067810 */ /* 0x000fe20007f3e0ff */
[----:B------:R-:W-:Y:S01]  /*10d0*/  IMAD.X R11, RZ, RZ, R3, P3 ;  /* 0x000000ffff0b7224 */ /* 0x000fe200018e0603 */
[----:B------:R-:W-:Y:S02]  /*10e0*/  IADD3 R132, PT, PT, R4, R7, R5 ;  /* 0x0000000704847210 */ /* 0x000fe40007ffe005 */
[----:B------:R-:W-:Y:S01]  /*10f0*/  IADD3 R4, P0, PT, R2, 0x40000, RZ ;  /* 0x0004000002047810 */ /* 0x000fe20007f1e0ff */
[----:B------:R-:W-:-:S04]  /*1100*/  IMAD.X R7, RZ, RZ, R3, P1 ;  /* 0x000000ffff077224 */ /* 0x000fc800008e0603 */
[----:B------:R-:W-:Y:S01]  /*1110*/  IMAD.X R5, RZ, RZ, R3, P0 ;  /* 0x000000ffff057224 */ /* 0x000fe200000e0603 */
[----:B-1----:R-:W-:-:S04]  /*1120*/  IADD3 R2, P0, PT, R18, UR10, RZ ;  /* 0x0000000a12027c10 */ /* 0x002fc8000ff1e0ff */
[----:B------:R1:W-:Y:S01]  /*1130*/  LDGSTS.E.BYPASS.128 [R19+0x200], desc[UR8][R4.64] ;  /* 0x0020000004137fae */ /* 0x0003e2000b981808 */
[----:B------:R-:W-:-:S03]  /*1140*/  LEA.HI.X.SX32 R3, R18, UR11, 0x1, P0 ;  /* 0x0000000b12037c11 */ /* 0x000fc600080f0eff */
[----:B------:R3:W-:Y:S04]  /*1150*/  LDGSTS.E.BYPASS.128 [R19+0x400], desc[UR8][R6.64] ;  /* 0x0040000006137fae */ /* 0x0007e8000b981808 */
[----:B------:R4:W-:Y:S04]  /*1160*/  LDGSTS.E.BYPASS.128 [R19+0x600], desc[UR8][R8.64] ;  /* 0x0060000008137fae */ /* 0x0009e8000b981808 */
[----:B------:R5:W-:Y:S01]  /*1170*/  LDGSTS.E.BYPASS.128 [R19+0x800], desc[UR8][R10.64] ;  /* 0x008000000a137fae */ /* 0x000be2000b981808 */
[----:B-1----:R-:W-:-:S03]  /*1180*/  CS2R R4, SRZ ;  /* 0x0000000000047805 */ /* 0x002fc6000001ff00 */
[----:B------:R1:W-:Y:S01]  /*1190*/  LDGSTS.E.BYPASS.128 [R19+0xa00], desc[UR8][R12.64] ;  /* 0x00a000000c137fae */ /* 0x0003e2000b981808 */
[----:B---3--:R-:W-:-:S03]  /*11a0*/  CS2R R6, SRZ ;  /* 0x0000000000067805 */ /* 0x008fc6000001ff00 */
[----:B------:R3:W-:Y:S01]  /*11b0*/  LDGSTS.E.BYPASS.128 [R19+0xc00], desc[UR8][R14.64] ;  /* 0x00c000000e137fae */ /* 0x0007e2000b981808 */
[----:B----4-:R-:W-:-:S03]  /*11c0*/  CS2R R8, SRZ ;  /* 0x0000000000087805 */ /* 0x010fc6000001ff00 */
[----:B------:R4:W-:Y:S01]  /*11d0*/  LDGSTS.E.BYPASS.128 [R19+0xe00], desc[UR8][R16.64] ;  /* 0x00e0000010137fae */ /* 0x0009e2000b981808 */
[----:B-----5:R-:W-:-:S03]  /*11e0*/  CS2R R10, SRZ ;  /* 0x00000000000a7805 */ /* 0x020fc6000001ff00 */
[----:B------:R5:W-:Y:S01]  /*11f0*/  LDGSTS.E.BYPASS.128 [R21], desc[UR8][R2.64] ;  /* 0x0000000002157fae */ /* 0x000be2000b981808 */
[----:B-1----:R-:W-:-:S03]  /*1200*/  CS2R R12, SRZ ;  /* 0x00000000000c7805 */ /* 0x002fc6000001ff00 */
[----:B------:R-:W0:Y:S01]  /*1210*/  LDGDEPBAR ;  /* 0x00000000000079af */ /* 0x000e220000000000 */
[----:B---3--:R-:W-:Y:S02]  /*1220*/  CS2R R14, SRZ ;  /* 0x00000000000e7805 */ /* 0x008fe4000001ff00 */
[----:B----4-:R-:W-:Y:S02]  /*1230*/  CS2R R18, SRZ ;  /* 0x0000000000127805 */ /* 0x010fe4000001ff00 */
[----:B------:R-:W-:Y:S02]  /*1240*/  CS2R R16, SRZ ;  /* 0x0000000000107805 */ /* 0x000fe4000001ff00 */
[----:B-----5:R-:W-:Y:S01]  /*1250*/  LOP3.LUT R2, R133, R120, RZ, 0xfc, !PT ;  /* 0x0000007885027212 */ /* 0x020fe200078efcff */
[----:B------:R-:W-:Y:S01]  /*1260*/  IMAD.MOV.U32 R3, RZ, RZ, RZ ;  /* 0x000000ffff037224 */ /* 0x000fe200078e00ff */
[----:B------:R-:W-:Y:S01]  /*1270*/  LOP3.LUT R133, R0, 0x1e0, RZ, 0xc0, !PT ;  /* 0x000001e000857812 */ /* 0x000fe200078ec0ff */
[----:B------:R-:W-:Y:S01]  /*1280*/  IMAD.SHL.U32 R0, R137, 0x80, RZ ;  /* 0x0000008089007824 */ /* 0x000fe200078e00ff */
[----:B------:R-:W-:Y:S01]  /*1290*/  IADD3 R120, PT, PT, R135, UR5, R120 ;  /* 0x0000000587787c10 */ /* 0x000fe2000fffe078 */
[----:B------:R-:W-:Y:S01]  /*12a0*/  IMAD R135, R138, -0x300, R135 ;  /* 0xfffffd008a877824 */ /* 0x000fe200078e0287 */
[----:B------:R-:W-:Y:S01]  /*12b0*/  CS2R R20, SRZ ;  /* 0x0000000000147805 */ /* 0x000fe2000001ff00 */
[----:B------:R-:W-:Y:S01]  /*12c0*/  IMAD R136, R136, 0x1000, R133 ;  /* 0x0000100088887824 */ /* 0x000fe200078e0285 */
[----:B------:R-:W-:Y:S01]  /*12d0*/  CS2R R120, SRZ ;  /* 0x0000000000787805 */ /* 0x000fe2000001ff00 */
[----:B------:R-:W-:-:S02]  /*12e0*/  IMAD R133, R134, 0x4, R0 ;  /* 0x0000000486857824 */ /* 0x000fc400078e0200 */
[----:B------:R-:W-:Y:S02]  /*12f0*/  VIADD R0, R132, 0x100 ;  /* 0x0000010084007836 */ /* 0x000fe40000000000 */
[----:B------:R-:W-:-:S03]  /*1300*/  IMAD R135, R134, 0x8, R135 ;  /* 0x0000000886877824 */ /* 0x000fc600078e0287 */
[----:B------:R2:W-:Y:S02]  /*1310*/  STL [R1+0x200], R0 ;  /* 0x0002000001007387 */ /* 0x0005e40000100800 */
[----:B------:R-:W-:-:S07]  /*1320*/  LEA R252, R135, UR4, 0x1 ;  /* 0x0000000487fc7c11 */ /* 0x000fce000f8e08ff */
.L_x_3:
[----:B---3--:R-:W3:Y:S01]  /*1330*/  LDL.LU R248, [R1+0x200] ;  /* 0x0002000001f87983 */ /* 0x008ee20000300800 */
[----:B--2---:R-:W-:Y:S01]  /*1340*/  IMAD.SHL.U32 R0, R3, 0x800, RZ ;  /* 0x0000080003007824 */ /* 0x004fe200078e00ff */
[----:B------:R-:W1:Y:S04]  /*1350*/  S2R R135, SR_TID.Z ;  /* 0x0000000000877919 */ /* 0x000e680000002300 */
[----:B------:R-:W-:Y:S01]  /*1360*/  LOP3.LUT R0, R0, 0x800, RZ, 0xc0, !PT ;  /* 0x0000080000007812 */ /* 0x000fe200078ec0ff */
[----:B------:R-:W1:Y:S03]  /*1370*/  S2R R137, SR_TID.Y ;  /* 0x0000000000897919 */ /* 0x000e660000002200 */
[----:B------:R-:W-:Y:S01]  /*1380*/  LOP3.LUT R134, R0, 0x800, RZ, 0x3c, !PT ;  /* 0x0000080000867812 */ /* 0x000fe200078e3cff */
[----:B------:R-:W2:Y:S01]  /*1390*/  S2R R138, SR_TID.X ;  /* 0x00000000008a7919 */ /* 0x000ea20000002100 */
[----:B------:R-:W4:Y:S01]  /*13a0*/  S2R R136, SR_TID.Y ;  /* 0x0000000000887919 */ /* 0x000f220000002200 */
[----:B------:R-:W5:Y:S01]  /*13b0*/  S2R R148, SR_TID.X ;  /* 0x0000000000947919 */ /* 0x000f620000002100 */
[----:B------:R-:W4:Y:S01]  /*13c0*/  S2R R149, SR_TID.Y ;  /* 0x0000000000957919 */ /* 0x000f220000002200 */
[----:B------:R-:W4:Y:S01]  /*13d0*/  S2R R198, SR_TID.X ;  /* 0x0000000000c67919 */ /* 0x000f220000002100 */
[----:B-1----:R-:W-:-:S02]  /*13e0*/  IMAD R135, R135, 0x2, R137 ;  /* 0x0000000287877824 */ /* 0x002fc400078e0289 */
[----:B------:R-:W1:Y:S01]  /*13f0*/  S2R R137, SR_TID.X ;  /* 0x0000000000897919 */ /* 0x000e620000002100 */
[----:B--2---:R-:W-:Y:S02]  /*1400*/  IMAD.SHL.U32 R139, R138, 0x10, RZ ;  /* 0x000000108a8b7824 */ /* 0x004fe400078e00ff */
[----:B------:R-:W-:Y:S01]  /*1410*/  IMAD.SHL.U32 R135, R135, 0x200, RZ ;  /* 0x0000020087877824 */ /* 0x000fe200078e00ff */
[----:B------:R-:W2:Y:S04]  /*1420*/  S2R R138, SR_TID.Z ;  /* 0x00000000008a7919 */ /* 0x000ea80000002300 */
[----:B------:R-:W-:Y:S02]  /*1430*/  IADD3 R135, PT, PT, R135, UR5, R139 ;  /* 0x0000000587877c10 */ /* 0x000fe4000fffe08b */
[----:B-----5:R-:W-:-:S02]  /*1440*/  SHF.R.U32.HI R147, RZ, 0x1, R148 ;  /* 0x00000001ff937819 */ /* 0x020fc40000011694 */
[----:B------:R-:W-:Y:S01]  /*1450*/  SHF.R.U32.HI R146, RZ, 0x4, R148 ;  /* 0x00000004ff927819 */ /* 0x000fe20000011694 */
[----:B------:R-:W-:Y:S02]  /*1460*/  IMAD.IADD R135, R134, 0x1, R135 ;  /* 0x0000000186877824 */ /* 0x000fe400078e0287 */
[----:B------:R-:W-:Y:S01]  /*1470*/  IMAD.SHL.U32 R148, R148, 0x20, RZ ;  /* 0x0000002094947824 */ /* 0x000fe200078e00ff */
[----:B------:R-:W-:Y:S02]  /*1480*/  LOP3.LUT R146, R146, 0x3, R147, 0x78, !PT ;  /* 0x0000000392927812 */ /* 0x000fe400078e7893 */
[--C-:B----4-:R-:W-:Y:S02]  /*1490*/  SHF.R.U32.HI R202, RZ, 0x4, R198.reuse ;  /* 0x00000004ffca7819 */ /* 0x110fe400000116c6 */
[----:B------:R-:W-:Y:S02]  /*14a0*/  LOP3.LUT R148, R148, 0x1e0, RZ, 0xc0, !PT ;  /* 0x000001e094947812 */ /* 0x000fe400078ec0ff */
[----:B------:R-:W-:Y:S01]  /*14b0*/  SHF.R.U32.HI R203, RZ, 0x1, R198 ;  /* 0x00000001ffcb7819 */ /* 0x000fe200000116c6 */
[----:B------:R-:W-:-:S02]  /*14c0*/  VIADD R202, R202, 0x2 ;  /* 0x00000002caca7836 */ /* 0x000fc40000000000 */
[----:B------:R-:W-:-:S03]  /*14d0*/  IMAD R148, R149, 0x1000, R148 ;  /* 0x0000100095947824 */ /* 0x000fc600078e0294 */
[----:B------:R-:W-:Y:S01]  /*14e0*/  LOP3.LUT R202, R202, 0x3, R203, 0x78, !PT ;  /* 0x00000003caca7812 */ /* 0x000fe200078e78cb */
[----:B--2---:R-:W-:-:S04]  /*14f0*/  IMAD R136, R136, 0x2, R138 ;  /* 0x0000000288887824 */ /* 0x004fc800078e028a */
[----:B------:R-:W-:-:S04]  /*1500*/  IMAD.SHL.U32 R136, R136, 0x80, RZ ;  /* 0x0000008088887824 */ /* 0x000fc800078e00ff */
[----:B-1----:R-:W-:-:S05]  /*1510*/  IMAD R136, R137, 0x4, R136 ;  /* 0x0000000489887824 */ /* 0x002fca00078e0288 */
[----:B------:R-:W-:Y:S01]  /*1520*/  IADD3 R0, PT, PT, R136, UR5, R0 ;  /* 0x0000000588007c10 */ /* 0x000fe2000fffe000 */
[----:B------:R-:W-:Y:S01]  /*1530*/  BAR.SYNC.DEFER_BLOCKING 0x0 ;  /* 0x0000000000007b1d */ /* 0x000fe20000010000 */
[----:B---3--:R-:W-:-:S04]  /*1540*/  IADD3 R132, P0, PT, R248, UR10, RZ ;  /* 0x0000000af8847c10 */ /* 0x008fc8000ff1e0ff */
[----:B------:R-:W-:-:S05]  /*1550*/  LEA.HI.X.SX32 R133, R248, UR11, 0x1, P0 ;  /* 0x0000000bf8857c11 */ /* 0x000fca00080f0eff */
[----:B------:R-:W-:Y:S01]  /*1560*/  @!PT LDS RZ, [RZ] ;  /* 0x00000000fffff984 */ /* 0x000fe20000000800 */
[----:B------:R-:W-:Y:S01]  /*1570*/  @!PT LDS RZ, [RZ] ;  /* 0x00000000fffff984 */ /* 0x000fe20000000800 */
[----:B------:R-:W-:Y:S01]  /*1580*/  @!PT LDS RZ, [RZ] ;  /* 0x00000000fffff984 */ /* 0x000fe20000000800 */
[----:B------:R1:W-:Y:S04]  /*1590*/  LDGSTS.E.BYPASS.128 [R135], desc[UR8][R132.64] ;  /* 0x0000000084877fae */ /* 0x0003e8000b981808 */
[----:B------:R-:W0:Y:S01]  /*15a0*/  LDGDEPBAR ;  /* 0x00000000000079af */ /* 0x000e220000000000 */
[----:B------:R-:W-:-:S04]  /*15b0*/  DEPBAR.LE SB0, 0x1 ;  /* 0x000080400000791a */ /* 0x000fc80000000000 */
[----:B------:R-:W-:Y:S06]  /*15c0*/  BAR.SYNC.DEFER_BLOCKING 0x0 ;  /* 0x0000000000007b1d */ /* 0x000fec0000010000 */
[----:B------:R-:W1:Y:S02]  /*15d0*/  LDS R134, [R0] ;  /* 0x0000000000867984 */ /* 0x000e640000000800 */
[----:B-1----:R-:W-:Y:S02]  /*15e0*/  SHF.R.U32.HI R132, RZ, 0xc, R134 ;  /* 0x0000000cff847819 */ /* 0x002fe40000011686 */
[----:B------:R-:W-:-:S02]  /*15f0*/  LOP3.LUT R137, R134, 0xf, RZ, 0xc0, !PT ;  /* 0x0000000f86897812 */ /* 0x000fc400078ec0ff */
[----:B------:R-:W-:Y:S02]  /*1600*/  LOP3.LUT R133, R132, 0xf, RZ, 0xc0, !PT ;  /* 0x0000000f84857812 */ /* 0x000fe400078ec0ff */
[--C-:B------:R-:W-:Y:S02]  /*1610*/  SHF.R.U32.HI R132, RZ, 0x10, R134.reuse ;  /* 0x00000010ff847819 */ /* 0x100fe40000011686 */
[--C-:B------:R-:W-:Y:S01]  /*1620*/  SHF.R.U32.HI R139, RZ, 0x1c, R134.reuse ;  /* 0x0000001cff8b7819 */ /* 0x100fe20000011686 */
[----:B------:R-:W-:Y:S01]  /*1630*/  I2F.F16 R137, R137 ;  /* 0x0000008900897306 */ /* 0x000fe20000200c00 */
[----:B------:R-:W-:Y:S02]  /*1640*/  LOP3.LUT R135, R132, 0xf, RZ, 0xc0, !PT ;  /* 0x0000000f84877812 */ /* 0x000fe400078ec0ff */
[--C-:B------:R-:W-:Y:S02]  /*1650*/  SHF.R.U32.HI R132, RZ, 0x14, R134.reuse ;  /* 0x00000014ff847819 */ /* 0x100fe40000011686 */
[----:B------:R-:W-:-:S02]  /*1660*/  SHF.R.U32.HI R136, RZ, 0x8, R134 ;  /* 0x00000008ff887819 */ /* 0x000fc40000011686 */
[----:B------:R-:W-:Y:S01]  /*1670*/  LOP3.LUT R138, R132, 0xf, RZ, 0xc0, !PT ;  /* 0x0000000f848a7812 */ /* 0x000fe200078ec0ff */
[----:B------:R-:W-:Y:S01]  /*1680*/  I2F.F16 R139, R139 ;  /* 0x0000008b008b7306 */ /* 0x000fe20000200c00 */
[--C-:B------:R-:W-:Y:S02]  /*1690*/  SHF.R.U32.HI R132, RZ, 0x18, R134.reuse ;  /* 0x00000018ff847819 */ /* 0x100fe40000011686 */
[----:B------:R-:W-:Y:S02]  /*16a0*/  SHF.R.U32.HI R134, RZ, 0x4, R134 ;  /* 0x00000004ff867819 */ /* 0x000fe40000011686 */
[----:B------:R-:W-:Y:S02]  /*16b0*/  LOP3.LUT R136, R136, 0xf, RZ, 0xc0, !PT ;  /* 0x0000000f88887812 */ /* 0x000fe400078ec0ff */
[----:B------:R-:W-:Y:S01]  /*16c0*/  LOP3.LUT R132, R132, 0xf, RZ, 0xc0, !PT ;  /* 0x0000000f84847812 */ /* 0x000fe200078ec0ff */
[----:B------:R-:W-:Y:S01]  /*16d0*/  I2F.F16 R133, R133 ;  /* 0x0000008500857306 */ /* 0x000fe20000200c00 */
[----:B------:R-:W-:-:S07]  /*16e0*/  LOP3.LUT R134, R134, 0xf, RZ, 0xc0, !PT ;  /* 0x0000000f86867812 */ /* 0x000fce00078ec0ff */
[----:B------:R-:W1:Y:S08]  /*16f0*/  I2F.F16 R136, R136 ;  /* 0x0000008800887306 */ /* 0x000e700000200c00 */
[----:B------:R-:W-:Y:S01]  /*1700*/  I2F.F16 R135, R135 ;  /* 0x0000008700877306 */ /* 0x000fe20000200c00 */
[----:B-1----:R-:W-:-:S07]  /*1710*/  PRMT R141, R136, 0x5410, R133 ;  /* 0x00005410888d7816 */ /* 0x002fce0000000085 */
[----:B------:R-:W1:Y:S08]  /*1720*/  I2F.F16 R138, R138 ;  /* 0x0000008a008a7306 */ /* 0x000e700000200c00 */
[----:B------:R-:W2:Y:S01]  /*1730*/  I2F.F16 R132, R132 ;  /* 0x0000008400847306 */ /* 0x000ea20000200c00 */
[----:B-1----:R-:W-:-:S07]  /*1740*/  PRMT R142, R135, 0x5410, R138 ;  /* 0x00005410878e7816 */ /* 0x002fce000000008a */
[----:B------:R-:W1:Y:S01]  /*1750*/  I2F.F16 R134, R134 ;  /* 0x0000008600867306 */ /* 0x000e620000200c00 */
[----:B--2---:R-:W-:Y:S02]  /*1760*/  PRMT R143, R132, 0x5410, R139 ;  /* 0x00005410848f7816 */ /* 0x004fe4000000008b */
[----:B-1----:R-:W-:-:S05]  /*1770*/  PRMT R140, R137, 0x5410, R134 ;  /* 0x00005410898c7816 */ /* 0x002fca0000000086 */
[----:B------:R-:W-:Y:S04]  /*1780*/  STS.128 [R252], R140 ;  /* 0x0000008cfc007388 */ /* 0x000fe80000000c00 */
[----:B------:R-:W1:Y:S02]  /*1790*/  LDS R133, [R0+0x200] ;  /* 0x0002000000857984 */ /* 0x000e640000000800 */
[----:B-1----:R-:W-:Y:S02]  /*17a0*/  SHF.R.U32.HI R132, RZ, 0x8, R133 ;  /* 0x00000008ff847819 */ /* 0x002fe40000011685 */
[----:B------:R-:W-:Y:S02]  /*17b0*/  LOP3.LUT R135, R133, 0xf, RZ, 0xc0, !PT ;  /* 0x0000000f85877812 */ /* 0x000fe400078ec0ff */
[----:B------:R-:W-:-:S02]  /*17c0*/  LOP3.LUT R134, R132, 0xf, RZ, 0xc0, !PT ;  /* 0x0000000f84867812 */ /* 0x000fc400078ec0ff */
[--C-:B------:R-:W-:Y:S02]  /*17d0*/  SHF.R.U32.HI R132, RZ, 0xc, R133.reuse ;  /* 0x0000000cff847819 */ /* 0x100fe40000011685 */
[--C-:B------:R-:W-:Y:S01]  /*17e0*/  SHF.R.U32.HI R144, RZ, 0x1c, R133.reuse ;  /* 0x0000001cff907819 */ /* 0x100fe20000011685 */
[----:B------:R-:W-:Y:S01]  /*17f0*/  I2F.F16 R135, R135 ;  /* 0x0000008700877306 */ /* 0x000fe20000200c00 */
[----:B------:R-:W-:Y:S02]  /*1800*/  LOP3.LUT R136, R132, 0xf, RZ, 0xc0, !PT ;  /* 0x0000000f84887812 */ /* 0x000fe400078ec0ff */
[----:B------:R-:W-:-:S04]  /*1810*/  SHF.R.U32.HI R132, RZ, 0x10, R133 ;  /* 0x00000010ff847819 */ /* 0x000fc80000011685 */
[----:B------:R-:W-:Y:S01]  /*1820*/  LOP3.LUT R138, R132, 0xf, RZ, 0xc0, !PT ;  /* 0x0000000f848a7812 */ /* 0x000fe200078ec0ff */
[----:B------:R-:W-:Y:S01]  /*1830*/  I2F.F16 R145, R144 ;  /* 0x0000009000917306 */ /* 0x000fe20000200c00 */
[----:B------:R-:W-:-:S04]  /*1840*/  SHF.R.U32.HI R132, RZ, 0x14, R133 ;  /* 0x00000014ff847819 */ /* 0x000fc80000011685 */
[----:B------:R-:W-:Y:S02]  /*1850*/  LOP3.LUT R139, R132, 0xf, RZ, 0xc0, !PT ;  /* 0x0000000f848b7812 */ /* 0x000fe400078ec0ff */
[--C-:B------:R-:W-:Y:S01]  /*1860*/  SHF.R.U32.HI R132, RZ, 0x18, R133.reuse ;  /* 0x00000018ff847819 */ /* 0x100fe20000011685 */
[----:B------:R-:W-:Y:S01]  /*1870*/  I2F.F16 R134, R134 ;  /* 0x0000008600867306 */ /* 0x000fe20000200c00 */
[----:B------:R-:W-:Y:S02]  /*1880*/  SHF.R.U32.HI R133, RZ, 0x4, R133 ;  /* 0x00000004ff857819 */ /* 0x000fe40000011685 */
[----:B------:R-:W-:Y:S02]  /*1890*/  LOP3.LUT R140, R132, 0xf, RZ, 0xc0, !PT ;  /* 0x0000000f848c7812 */ /* 0x000fe400078ec0ff */
[----:B------:R-:W-:-:S03]  /*18a0*/  LOP3.LUT R133, R133, 0xf, RZ, 0xc0, !PT ;  /* 0x0000000f85857812 */ /* 0x000fc600078ec0ff */
[----:B------:R-:W1:Y:S08]  /*18b0*/  I2F.F16 R137, R136 ;  /* 0x0000008800897306 */ /* 0x000e700000200c00 */
[----:B------:R-:W2:Y:S01]  /*18c0*/  I2F.F16 R140, R140 ;  /* 0x0000008c008c7306 */ /* 0x000ea20000200c00 */
[----:B-1----:R-:W-:-:S07]  /*18d0*/  PRMT R141, R134, 0x5410, R137 ;  /* 0x00005410868d7816 */ /* 0x002fce0000000089 */
[----:B------:R-:W-:Y:S01]  /*18e0*/  I2F.F16 R138, R138 ;  /* 0x0000008a008a7306 */ /* 0x000fe20000200c00 */
[----:B--2---:R-:W-:-:S07]  /*18f0*/  PRMT R143, R140, 0x5410, R145 ;  /* 0x000054108c8f7816 */ /* 0x004fce0000000091 */
[----:B------:R-:W1:Y:S08]  /*1900*/  I2F.F16 R139, R139 ;  /* 0x0000008b008b7306 */ /* 0x000e700000200c00 */
[----:B------:R-:W2:Y:S01]  /*1910*/  I2F.F16 R132, R133 ;  /* 0x0000008500847306 */ /* 0x000ea20000200c00 */
[----:B-1----:R-:W-:Y:S02]  /*1920*/  PRMT R142, R138, 0x5410, R139 ;  /* 0x000054108a8e7816 */ /* 0x002fe4000000008b */
[----:B--2---:R-:W-:-:S05]  /*1930*/  PRMT R140, R135, 0x5410, R132 ;  /* 0x00005410878c7816 */ /* 0x004fca0000000084 */
[----:B------:R-:W-:Y:S04]  /*1940*/  STS.128 [R252+0x800], R140 ;  /* 0x0008008cfc007388 */ /* 0x000fe80000000c00 */
        /* <DEDUP_REMOVED lines=8> */
[--C-:B------:R-:W-:Y:S02]  /*19d0*/  SHF.R.U32.HI R133, RZ, 0x14, R132.reuse ;  /* 0x00000014ff857819 */ /* 0x100fe40000011684 */
[--C-:B------:R-:W-:Y:S02]  /*19e0*/  SHF.R.U32.HI R134, RZ, 0x8, R132.reuse ;  /* 0x00000008ff867819 */ /* 0x100fe40000011684 */
[----:B------:R-:W-:Y:S01]  /*19f0*/  LOP3.LUT R139, R133, 0xf, RZ, 0xc0, !PT ;  /* 0x0000000f858b7812 */ /* 0x000fe200078ec0ff */
[----:B------:R-:W-:Y:S01]  /*1a00*/  I2F.F16 R144, R144 ;  /* 0x0000009000907306 */ /* 0x000fe20000200c00 */
[----:B------:R-:W-:-:S02]  /*1a10*/  SHF.R.U32.HI R133, RZ, 0x18, R132 ;  /* 0x00000018ff857819 */ /* 0x000fc40000011684 */
        /* <DEDUP_REMOVED lines=14> */
[----:B------:R-:W-:Y:S04]  /*1b00*/  STS.128 [R252+0x1000], R140 ;  /* 0x0010008cfc007388 */ /* 0x000fe80000000c00 */
[----:B------:R-:W1:Y:S02]  /*1b10*/  LDS R0, [R0+0x600] ;  /* 0x0006000000007984 */ /* 0x000e640000000800 */
[--C-:B-1----:R-:W-:Y:S02]  /*1b20*/  SHF.R.U32.HI R132, RZ, 0xc, R0.reuse ;  /* 0x0000000cff847819 */ /* 0x102fe40000011600 */
[----:B------:R-:W-:Y:S02]  /*1b30*/  SHF.R.U32.HI R139, RZ, 0x1c, R0 ;  /* 0x0000001cff8b7819 */ /* 0x000fe40000011600 */
[----:B------:R-:W-:-:S02]  /*1b40*/  LOP3.LUT R136, R132, 0xf, RZ, 0xc0, !PT ;  /* 0x0000000f84887812 */ /* 0x000fc400078ec0ff */
[--C-:B------:R-:W-:Y:S01]  /*1b50*/  SHF.R.U32.HI R132, RZ, 0x10, R0.reuse ;  /* 0x00000010ff847819 */ /* 0x100fe20000011600 */
[----:B------:R1:W-:Y:S01]  /*1b60*/  I2F.F16 R144, R139 ;  /* 0x0000008b00907306 */ /* 0x0003e20000200c00 */
[--C-:B------:R-:W-:Y:S02]  /*1b70*/  SHF.R.U32.HI R133, RZ, 0x8, R0.reuse ;  /* 0x00000008ff857819 */ /* 0x100fe40000011600 */
[----:B------:R-:W-:Y:S02]  /*1b80*/  LOP3.LUT R137, R132, 0xf, RZ, 0xc0, !PT ;  /* 0x0000000f84897812 */ /* 0x000fe400078ec0ff */
[----:B------:R-:W-:Y:S02]  /*1b90*/  SHF.R.U32.HI R132, RZ, 0x14, R0 ;  /* 0x00000014ff847819 */ /* 0x000fe40000011600 */
[----:B------:R-:W-:Y:S01]  /*1ba0*/  LOP3.LUT R134, R0, 0xf, RZ, 0xc0, !PT ;  /* 0x0000000f00867812 */ /* 0x000fe200078ec0ff */
[----:B------:R-:W-:Y:S01]  /*1bb0*/  I2F.F16 R136, R136 ;  /* 0x0000008800887306 */ /* 0x000fe20000200c00 */
[----:B------:R-:W-:-:S02]  /*1bc0*/  LOP3.LUT R138, R132, 0xf, RZ, 0xc0, !PT ;  /* 0x0000000f848a7812 */ /* 0x000fc400078ec0ff */
[--C-:B------:R-:W-:Y:S02]  /*1bd0*/  SHF.R.U32.HI R132, RZ, 0x18, R0.reuse ;  /* 0x00000018ff847819 */ /* 0x100fe40000011600 */
[----:B------:R-:W-:Y:S02]  /*1be0*/  SHF.R.U32.HI R0, RZ, 0x4, R0 ;  /* 0x00000004ff007819 */ /* 0x000fe40000011600 */
[----:B------:R-:W-:Y:S01]  /*1bf0*/  LOP3.LUT R133, R133, 0xf, RZ, 0xc0, !PT ;  /* 0x0000000f85857812 */ /* 0x000fe200078ec0ff */
[----:B------:R-:W-:Y:S01]  /*1c00*/  I2F.F16 R137, R137 ;  /* 0x0000008900897306 */ /* 0x000fe20000200c00 */
[----:B-1----:R-:W-:Y:S02]  /*1c10*/  LOP3.LUT R139, R132, 0xf, RZ, 0xc0, !PT ;  /* 0x0000000f848b7812 */ /* 0x002fe400078ec0ff */
[----:B------:R-:W-:Y:S01]  /*1c20*/  LOP3.LUT R132, R0, 0xf, RZ, 0xc0, !PT ;  /* 0x0000000f00847812 */ /* 0x000fe200078ec0ff */
[C---:B------:R-:W-:Y:S02]  /*1c30*/  IMAD.SHL.U32 R0, R3.reuse, 0x2000, RZ ;  /* 0x0000200003007824 */ /* 0x040fe400078e00ff */
[----:B------:R-:W-:-:S02]  /*1c40*/  VIADD R3, R3, 0x1 ;  /* 0x0000000103037836 */ /* 0x000fc40000000000 */
[----:B------:R-:W1:Y:S01]  /*1c50*/  I2F.F16 R138, R138 ;  /* 0x0000008a008a7306 */ /* 0x000e620000200c00 */
[----:B------:R-:W-:Y:S02]  /*1c60*/  LOP3.LUT R0, R0, 0x2000, RZ, 0xc0, !PT ;  /* 0x0000200000007812 */ /* 0x000fe400078ec0ff */
[----:B------:R-:W-:-:S03]  /*1c70*/  ISETP.NE.AND P0, PT, R3, 0x1ff, PT ;  /* 0x000001ff0300780c */ /* 0x000fc60003f05270 */
[----:B------:R-:W-:Y:S02]  /*1c80*/  IMAD.IADD R0, R0, 0x1, R148 ;  /* 0x0000000100007824 */ /* 0x000fe400078e0294 */
[----:B------:R-:W2:Y:S02]  /*1c90*/  I2F.F16 R135, R133 ;  /* 0x0000008500877306 */ /* 0x000ea40000200c00 */
[--C-:B------:R-:W-:Y:S02]  /*1ca0*/  IMAD R200, R146, 0x8, R0.reuse ;  /* 0x0000000892c87824 */ /* 0x100fe400078e0200 */
[----:B------:R-:W-:Y:S01]  /*1cb0*/  IMAD R0, R202, 0x8, R0 ;  /* 0x00000008ca007824 */ /* 0x000fe200078e0200 */
[----:B-1----:R-:W-:-:S03]  /*1cc0*/  PRMT R138, R137, 0x5410, R138 ;  /* 0x00005410898a7816 */ /* 0x002fc6000000008a */
[----:B------:R-:W-:Y:S01]  /*1cd0*/  I2F.F16 R134, R134 ;  /* 0x0000008600867306 */ /* 0x000fe20000200c00 */
[----:B------:R-:W-:Y:S02]  /*1ce0*/  LEA R200, R200, UR7, 0x1 ;  /* 0x00000007c8c87c11 */ /* 0x000fe4000f8e08ff */
[----:B------:R-:W-:Y:S02]  /*1cf0*/  LEA R0, R0, UR7, 0x1 ;  /* 0x0000000700007c11 */ /* 0x000fe4000f8e08ff */
[----:B--2---:R-:W-:-:S03]  /*1d00*/  PRMT R137, R135, 0x5410, R136 ;  /* 0x0000541087897816 */ /* 0x004fc60000000088 */
[----:B------:R-:W1:Y:S08]  /*1d10*/  I2F.F16 R139, R139 ;  /* 0x0000008b008b7306 */ /* 0x000e700000200c00 */
[----:B------:R-:W2:Y:S01]  /*1d20*/  I2F.F16 R133, R132 ;  /* 0x0000008400857306 */ /* 0x000ea20000200c00 */
[----:B-1----:R-:W-:Y:S02]  /*1d30*/  PRMT R139, R139, 0x5410, R144 ;  /* 0x000054108b8b7816 */ /* 0x002fe40000000090 */
[----:B--2---:R-:W-:-:S05]  /*1d40*/  PRMT R136, R134, 0x5410, R133 ;  /* 0x0000541086887816 */ /* 0x004fca0000000085 */
[----:B------:R-:W-:Y:S01]  /*1d50*/  STS.128 [R252+0x1800], R136 ;  /* 0x00180088fc007388 */ /* 0x000fe20000000c00 */
[----:B------:R-:W-:Y:S06]  /*1d60*/  BAR.SYNC.DEFER_BLOCKING 0x0 ;  /* 0x0000000000007b1d */ /* 0x000fec0000010000 */
[----:B------:R-:W-:Y:S04]  /*1d70*/  LDSM.16.M88.4 R132, [R200] ;  /* 0x00000000c884783b */ /* 0x000fe80000000200 */
[----:B------:R-:W1:Y:S04]  /*1d80*/  LDSM.16.M88.4 R220, [R2+UR4] ;  /* 0x0000000402dc783b */ /* 0x000e680008000200 */
[----:B------:R-:W2:Y:S04]  /*1d90*/  LDSM.16.M88.4 R224, [R2+UR4+0x400] ;  /* 0x0004000402e0783b */ /* 0x000ea80008000200 */
[----:B------:R-:W3:Y:S04]  /*1da0*/  LDSM.16.M88.4 R228, [R2+UR4+0x800] ;  /* 0x0008000402e4783b */ /* 0x000ee80008000200 */
[----:B------:R-:W4:Y:S04]  /*1db0*/  LDSM.16.M88.4 R232, [R2+UR4+0xc00] ;  /* 0x000c000402e8783b */ /* 0x000f280008000200 */
[----:B------:R-:W5:Y:S04]  /*1dc0*/  LDSM.16.M88.4 R140, [R200+0x400] ;  /* 0x00040000c88c783b */ /* 0x000f680000000200 */
[----:B------:R-:W-:Y:S04]  /*1dd0*/  LDSM.16.M88.4 R236, [R2+UR4+0x200] ;  /* 0x0002000402ec783b */ /* 0x000fe80008000200 */
[----:B------:R-:W-:Y:S01]  /*1de0*/  LDSM.16.M88.4 R240, [R2+UR4+0x600] ;  /* 0x0006000402f0783b */ /* 0x000fe20008000200 */
[C---:B-1----:R-:W-:Y:S08]  /*1df0*/  HMMA.16816.F16 R148, R132.reuse, R220, R120 ;  /* 0x000000dc8494723c */ /* 0x042ff00000000878 */
[C---:B------:R-:W-:Y:S08]  /*1e00*/  HMMA.16816.F16 R150, R132.reuse, R222, R122 ;  /* 0x000000de8496723c */ /* 0x040ff0000000087a */
[----:B--2---:R-:W-:Y:S03]  /*1e10*/  HMMA.16816.F16 R120, R132, R224, R60 ;  /* 0x000000e08478723c */ /* 0x004fe6000000083c */
[----:B------:R-:W-:-:S02]  /*1e20*/  IMAD.MOV.U32 R215, RZ, RZ, R148 ;  /* 0x000000ffffd77224 */ /* 0x000fc400078e0094 */
[----:B------:R-:W-:-:S03]  /*1e30*/  IMAD.MOV.U32 R214, RZ, RZ, R149 ;  /* 0x000000ffffd67224 */ /* 0x000fc600078e0095 */
[----:B------:R-:W-:Y:S03]  /*1e40*/  HMMA.16816.F16 R122, R132, R226, R62 ;  /* 0x000000e2847a723c */ /* 0x000fe6000000083e */
[----:B------:R-:W-:Y:S02]  /*1e50*/  IMAD.MOV.U32 R213, RZ, RZ, R150 ;  /* 0x000000ffffd57224 */ /* 0x000fe400078e0096 */
[----:B------:R-:W-:-:S03]  /*1e60*/  IMAD.MOV.U32 R212, RZ, RZ, R151 ;  /* 0x000000ffffd47224 */ /* 0x000fc600078e0097 */
[----:B---3--:R-:W-:Y:S03]  /*1e70*/  HMMA.16816.F16 R60, R132, R228, R64 ;  /* 0x000000e4843c723c */ /* 0x008fe60000000840 */
[----:B------:R-:W-:Y:S02]  /*1e80*/  IMAD.MOV.U32 R219, RZ, RZ, R120 ;  /* 0x000000ffffdb7224 */ /* 0x000fe400078e0078 */
[----:B------:R-:W-:-:S03]  /*1e90*/  IMAD.MOV.U32 R218, RZ, RZ, R121 ;  /* 0x000000ffffda7224 */ /* 0x000fc600078e0079 */
[C---:B------:R-:W-:Y:S03]  /*1ea0*/  HMMA.16816.F16 R62, R132.reuse, R230, R66 ;  /* 0x000000e6843e723c */ /* 0x040fe60000000842 */
[----:B------:R-:W-:Y:S02]  /*1eb0*/  IMAD.MOV.U32 R217, RZ, RZ, R122 ;  /* 0x000000ffffd97224 */ /* 0x000fe400078e007a */
[----:B------:R-:W-:Y:S02]  /*1ec0*/  IMAD.MOV.U32 R216, RZ, RZ, R123 ;  /* 0x000000ffffd87224 */ /* 0x000fe400078e007b */
[----:B------:R-:W1:Y:S01]  /*1ed0*/  LDSM.16.M88.4 R120, [R200+0x800] ;  /* 0x00080000c878783b */ /* 0x000e620000000200 */
[----:B----4-:R-:W-:Y:S03]  /*1ee0*/  HMMA.16816.F16 R136, R132, R232, R68 ;  /* 0x000000e88488723c */ /* 0x010fe60000000844 */
[----:B------:R-:W-:-:S02]  /*1ef0*/  IMAD.MOV.U32 R211, RZ, RZ, R60 ;  /* 0x000000ffffd37224 */ /* 0x000fc400078e003c */
[----:B------:R-:W-:-:S03]  /*1f00*/  IMAD.MOV.U32 R210, RZ, RZ, R61 ;  /* 0x000000ffffd27224 */ /* 0x000fc600078e003d */
[----:B------:R-:W-:Y:S03]  /*1f10*/  HMMA.16816.F16 R138, R132, R234, R70 ;  /* 0x000000ea848a723c */ /* 0x000fe60000000846 */
[----:B------:R-:W-:Y:S02]  /*1f20*/  IMAD.MOV.U32 R209, RZ, RZ, R62 ;  /* 0x000000ffffd17224 */ /* 0x000fe400078e003e */
[----:B------:R-:W-:Y:S02]  /*1f30*/  IMAD.MOV.U32 R208, RZ, RZ, R63 ;  /* 0x000000ffffd07224 */ /* 0x000fe400078e003f */
[----:B------:R-:W2:Y:S01]  /*1f40*/  LDSM.16.M88.4 R60, [R200+0xc00] ;  /* 0x000c0000c83c783b */ /* 0x000ea20000000200 */
[----:B-----5:R-:W-:Y:S03]  /*1f50*/  HMMA.16816.F16 R132, R140, R220, R32 ;  /* 0x000000dc8c84723c */ /* 0x020fe60000000820 */
[----:B------:R-:W-:-:S02]  /*1f60*/  IMAD.MOV.U32 R67, RZ, RZ, R136 ;  /* 0x000000ffff437224 */ /* 0x000fc400078e0088 */
[----:B------:R-:W-:-:S03]  /*1f70*/  IMAD.MOV.U32 R66, RZ, RZ, R137 ;  /* 0x000000ffff427224 */ /* 0x000fc600078e0089 */
[----:B------:R-:W-:Y:S03]  /*1f80*/  HMMA.16816.F16 R134, R140, R222, R34 ;  /* 0x000000de8c86723c */ /* 0x000fe60000000822 */
[----:B------:R-:W-:Y:S02]  /*1f90*/  IMAD.MOV.U32 R65, RZ, RZ, R138 ;  /* 0x000000ffff417224 */ /* 0x000fe400078e008a */
[----:B------:R-:W-:-:S03]  /*1fa0*/  IMAD.MOV.U32 R64, RZ, RZ, R139 ;  /* 0x000000ffff407224 */ /* 0x000fc600078e008b */
[----:B------:R-:W-:Y:S03]  /*1fb0*/  HMMA.16816.F16 R32, R140, R224, R44 ;  /* 0x000000e08c20723c */ /* 0x000fe6000000082c */
[----:B------:R-:W-:Y:S02]  /*1fc0*/  IMAD.MOV.U32 R71, RZ, RZ, R132 ;  /* 0x000000ffff477224 */ /* 0x000fe400078e0084 */
[----:B------:R-:W-:-:S03]  /*1fd0*/  IMAD.MOV.U32 R70, RZ, RZ, R133 ;  /* 0x000000ffff467224 */ /* 0x000fc600078e0085 */
[----:B------:R-:W-:Y:S01]  /*1fe0*/  HMMA.16816.F16 R34, R140, R226, R46 ;  /* 0x000000e28c22723c */ /* 0x000fe2000000082e */
[----:B------:R-:W3:Y:S02]  /*1ff0*/  LDSM.16.M88.4 R44, [R200+0x1000] ;  /* 0x00100000c82c783b */ /* 0x000ee40000000200 */
[----:B------:R-:W-:Y:S02]  /*2000*/  IMAD.MOV.U32 R69, RZ, RZ, R134 ;  /* 0x000000ffff457224 */ /* 0x000fe400078e0086 */
[----:B------:R-:W-:-:S03]  /*2010*/  IMAD.MOV.U32 R68, RZ, RZ, R135 ;  /* 0x000000ffff447224 */ /* 0x000fc600078e0087 */
[----:B-1----:R-:W-:Y:S03]  /*2020*/  HMMA.16816.F16 R152, R120, R232, R20 ;  /* 0x000000e87898723c */ /* 0x002fe60000000814 */
[----:B------:R-:W-:Y:S02]  /*2030*/  IMAD.MOV.U32 R247, RZ, RZ, R32 ;  /* 0x000000fffff77224 */ /* 0x000fe400078e0020 */
[----:B------:R-:W-:-:S03]  /*2040*/  IMAD.MOV.U32 R246, RZ, RZ, R33 ;  /* 0x000000fffff67224 */ /* 0x000fc600078e0021 */
[C---:B------:R-:W-:Y:S01]  /*2050*/  HMMA.16816.F16 R154, R120.reuse, R234, R22 ;  /* 0x000000ea789a723c */ /* 0x040fe20000000816 */
[----:B------:R-:W-:Y:S02]  /*2060*/  LDSM.16.M88.4 R20, [R200+0x1800] ;  /* 0x00180000c814783b */ /* 0x000fe40000000200 */
[----:B------:R-:W-:Y:S02]  /*2070*/  IMAD.MOV.U32 R245, RZ, RZ, R34 ;  /* 0x000000fffff57224 */ /* 0x000fe400078e0022 */
[----:B------:R-:W-:Y:S02]  /*2080*/  IMAD.MOV.U32 R244, RZ, RZ, R35 ;  /* 0x000000fffff47224 */ /* 0x000fe400078e0023 */
[----:B------:R-:W1:Y:S01]  /*2090*/  LDSM.16.M88.4 R32, [R200+0x1400] ;  /* 0x00140000c820783b */ /* 0x000e620000000200 */
[-C--:B------:R-:W-:Y:S08]  /*20a0*/  HMMA.16816.F16 R144, R120, R224.reuse, R24 ;  /* 0x000000e07890723c */ /* 0x080ff00000000818 */
[----:B--2---:R-:W-:Y:S03]  /*20b0*/  HMMA.16816.F16 R160, R60, R224, R72 ;  /* 0x000000e03ca0723c */ /* 0x004fe60000000848 */
[----:B------:R-:W-:Y:S05]  /*20c0*/  STL.128 [R1+0xb0], R152 ;  /* 0x0000b09801007387 */ /* 0x000fea0000100c00 */
[-C--:B------:R-:W-:Y:S08]  /*20d0*/  HMMA.16816.F16 R132, R140, R228.reuse, R52 ;  /* 0x000000e48c84723c */ /* 0x080ff00000000834 */
[C---:B---3--:R-:W-:Y:S08]  /*20e0*/  HMMA.16816.F16 R180, R44.reuse, R228, R12 ;  /* 0x000000e42cb4723c */ /* 0x048ff0000000080c */
[----:B------:R-:W-:Y:S01]  /*20f0*/  HMMA.16816.F16 R182, R44, R230, R14 ;  /* 0x000000e62cb6723c */ /* 0x000fe2000000080e */
[----:B------:R-:W2:Y:S07]  /*2100*/  LDSM.16.M88.4 R12, [R200+0x1c00] ;  /* 0x001c0000c80c783b */ /* 0x000eae0000000200 */
[----:B-1----:R-:W-:Y:S01]  /*2110*/  HMMA.16816.F16 R190, R32, R222, R50 ;  /* 0x000000de20be723c */ /* 0x002fe20000000832 */
[----:B------:R-:W-:-:S02]  /*2120*/  IMAD.MOV.U32 R50, RZ, RZ, R209 ;  /* 0x000000ffff327224 */ /* 0x000fc400078e00d1 */
[----:B------:R-:W-:-:S05]  /*2130*/  IMAD.MOV.U32 R51, RZ, RZ, R208 ;  /* 0x000000ffff337224 */ /* 0x000fca00078e00d0 */
[----:B------:R-:W-:Y:S03]  /*2140*/  HMMA.16816.F16 R176, R44, R224, R88 ;  /* 0x000000e02cb0723c */ /* 0x000fe60000000858 */
[----:B------:R-:W-:Y:S05]  /*2150*/  STL.128 [R1+0x120], R180 ;  /* 0x000120b401007387 */ /* 0x000fea0000100c00 */
[----:B------:R-:W-:Y:S01]  /*2160*/  HMMA.16816.F16 R188, R32, R220, R48 ;  /* 0x000000dc20bc723c */ /* 0x000fe20000000830 */
[----:B------:R-:W-:Y:S02]  /*2170*/  IMAD.MOV.U32 R48, RZ, RZ, R211 ;  /* 0x000000ffff307224 */ /* 0x000fe400078e00d3 */
[----:B------:R-:W-:-:S05]  /*2180*/  IMAD.MOV.U32 R49, RZ, RZ, R210 ;  /* 0x000000ffff317224 */ /* 0x000fca00078e00d2 */
[----:B------:R-:W-:Y:S01]  /*2190*/  HMMA.16816.F16 R192, R32, R224, R96 ;  /* 0x000000e020c0723c */ /* 0x000fe20000000860 */
[----:B------:R-:W-:Y:S01]  /*21a0*/  IMAD.MOV.U32 R96, RZ, RZ, R219 ;  /* 0x000000ffff607224 */ /* 0x000fe200078e00db */
[----:B------:R-:W-:Y:S01]  /*21b0*/  STL.128 [R1+0x20], R48 ;  /* 0x0000203001007387 */ /* 0x000fe20000100c00 */
[----:B------:R-:W-:-:S05]  /*21c0*/  IMAD.MOV.U32 R97, RZ, RZ, R218 ;  /* 0x000000ffff617224 */ /* 0x000fca00078e00da */
[C---:B------:R-:W-:Y:S01]  /*21d0*/  HMMA.16816.F16 R194, R32.reuse, R226, R98 ;  /* 0x000000e220c2723c */ /* 0x040fe20000000862 */
[----:B------:R-:W-:Y:S02]  /*21e0*/  IMAD.MOV.U32 R98, RZ, RZ, R217 ;  /* 0x000000ffff627224 */ /* 0x000fe400078e00d9 */
[----:B------:R-:W-:Y:S01]  /*21f0*/  IMAD.MOV.U32 R99, RZ, RZ, R216 ;  /* 0x000000ffff637224 */ /* 0x000fe200078e00d8 */
[----:B------:R-:W-:Y:S04]  /*2200*/  STL.128 [R1+0x140], R188 ;  /* 0x000140bc01007387 */ /* 0x000fe80000100c00 */
[----:B------:R-:W-:Y:S01]  /*2210*/  HMMA.16816.F16 R196, R32, R228, R100 ;  /* 0x000000e420c4723c */ /* 0x000fe20000000864 */
[----:B------:R-:W-:Y:S01]  /*2220*/  IMAD.MOV.U32 R100, RZ, RZ, R215 ;  /* 0x000000ffff647224 */ /* 0x000fe200078e00d7 */
[----:B------:R-:W-:Y:S01]  /*2230*/  STL.128 [R1+0x10], R96 ;  /* 0x0000106001007387 */ /* 0x000fe20000100c00 */
[----:B------:R-:W-:-:S05]  /*2240*/  IMAD.MOV.U32 R101, RZ, RZ, R214 ;  /* 0x000000ffff657224 */ /* 0x000fca00078e00d6 */
[----:B------:R-:W-:Y:S01]  /*2250*/  HMMA.16816.F16 R198, R32, R230, R102 ;  /* 0x000000e620c6723c */ /* 0x000fe20000000866 */
[----:B------:R-:W-:Y:S02]  /*2260*/  IMAD.MOV.U32 R102, RZ, RZ, R213 ;  /* 0x000000ffff667224 */ /* 0x000fe400078e00d5 */
[----:B------:R-:W-:Y:S01]  /*2270*/  IMAD.MOV.U32 R103, RZ, RZ, R212 ;  /* 0x000000ffff677224 */ /* 0x000fe200078e00d4 */
[----:B------:R-:W-:Y:S04]  /*2280*/  STL.128 [R1+0x150], R192 ;  /* 0x000150c001007387 */ /* 0x000fe80000100c00 */
[C---:B------:R-:W-:Y:S01]  /*2290*/  HMMA.16816.F16 R208, R20.reuse, R224, R8 ;  /* 0x000000e014d0723c */ /* 0x040fe20000000808 */
[----:B------:R-:W-:Y:S07]  /*22a0*/  STL.128 [R1], R100 ;  /* 0x0000006401007387 */ /* 0x000fee0000100c00 */
[----:B------:R-:W-:Y:S01]  /*22b0*/  HMMA.16816.F16 R204, R20, R220, R40 ;  /* 0x000000dc14cc723c */ /* 0x000fe20000000828 */
[----:B------:R-:W-:-:S02]  /*22c0*/  IMAD.MOV.U32 R40, RZ, RZ, R247 ;  /* 0x000000ffff287224 */ /* 0x000fc400078e00f7 */
[----:B------:R-:W-:Y:S01]  /*22d0*/  IMAD.MOV.U32 R41, RZ, RZ, R246 ;  /* 0x000000ffff297224 */ /* 0x000fe200078e00f6 */
[----:B------:R-:W-:Y:S04]  /*22e0*/  STL.128 [R1+0x160], R196 ;  /* 0x000160c401007387 */ /* 0x000fe80000100c00 */
[----:B------:R-:W-:Y:S01]  /*22f0*/  HMMA.16816.F16 R206, R20, R222, R42 ;  /* 0x000000de14ce723c */ /* 0x000fe2000000082a */
[----:B------:R-:W-:Y:S02]  /*2300*/  IMAD.MOV.U32 R42, RZ, RZ, R245 ;  /* 0x000000ffff2a7224 */ /* 0x000fe400078e00f5 */
[----:B------:R-:W-:Y:S02]  /*2310*/  IMAD.MOV.U32 R43, RZ, RZ, R244 ;  /* 0x000000ffff2b7224 */ /* 0x000fe400078e00f4 */
[----:B------:R-:W-:Y:S03]  /*2320*/  LDSM.16.M88.4 R244, [R2+UR4+0xa00] ;  /* 0x000a000402f4783b */ /* 0x000fe60008000200 */
[----:B--2---:R-:W-:Y:S01]  /*2330*/  HMMA.16816.F16 R224, R12, R224, R128 ;  /* 0x000000e00ce0723c */ /* 0x004fe20000000880 */
[----:B------:R-:W-:Y:S01]  /*2340*/  IMAD.MOV.U32 R129, RZ, RZ, R248 ;  /* 0x000000ffff817224 */ /* 0x000fe200078e00f8 */
[----:B------:R-:W-:Y:S04]  /*2350*/  STL.128 [R1+0x50], R40 ;  /* 0x0000502801007387 */ /* 0x000fe80000100c00 */
[----:B------:R-:W-:Y:S02]  /*2360*/  LDSM.16.M88.4 R248, [R2+UR4+0xe00] ;  /* 0x000e000402f8783b */ /* 0x000fe40008000200 */
[C---:B------:R-:W-:Y:S03]  /*2370*/  HMMA.16816.F16 R134, R140.reuse, R230, R54 ;  /* 0x000000e68c86723c */ /* 0x040fe60000000836 */
[----:B------:R-:W-:Y:S05]  /*2380*/  STL.128 [R1+0x180], R204 ;  /* 0x000180cc01007387 */ /* 0x000fea0000100c00 */
[C---:B------:R-:W-:Y:S08]  /*2390*/  HMMA.16816.F16 R136, R140.reuse, R232, R56 ;  /* 0x000000e88c88723c */ /* 0x040ff00000000838 */
[----:B------:R-:W-:Y:S03]  /*23a0*/  HMMA.16816.F16 R138, R140, R234, R58 ;  /* 0x000000ea8c8a723c */ /* 0x000fe6000000083a */
[----:B------:R-:W-:Y:S05]  /*23b0*/  STL.128 [R1+0x60], R132 ;  /* 0x0000608401007387 */ /* 0x000fea0000100c00 */
[C---:B------:R-:W-:Y:S01]  /*23c0*/  HMMA.16816.F16 R210, R20.reuse, R226, R10 ;  /* 0x000000e214d2723c */ /* 0x040fe2000000080a */
[----:B------:R-:W-:Y:S07]  /*23d0*/  LDSM.16.M88.4 R8, [R0+0x1000] ;  /* 0x001000000008783b */ /* 0x000fee0000000200 */
[----:B------:R-:W-:Y:S01]  /*23e0*/  HMMA.16816.F16 R212, R20, R228, R108 ;  /* 0x000000e414d4723c */ /* 0x000fe2000000086c */
[----:B------:R-:W-:-:S02]  /*23f0*/  IMAD.MOV.U32 R108, RZ, RZ, R71 ;  /* 0x000000ffff6c7224 */ /* 0x000fc400078e0047 */
[----:B------:R-:W-:Y:S01]  /*2400*/  IMAD.MOV.U32 R109, RZ, RZ, R70 ;  /* 0x000000ffff6d7224 */ /* 0x000fe200078e0046 */
[----:B------:R-:W-:Y:S04]  /*2410*/  STL.128 [R1+0x70], R136 ;  /* 0x0000708801007387 */ /* 0x000fe80000100c00 */
        /* <DEDUP_REMOVED lines=9> */
[----:B------:R-:W1:Y:S01]  /*24b0*/  LDSM.16.M88.4 R20, [R0+0x400] ;  /* 0x000400000014783b */ /* 0x000e620000000200 */
[----:B------:R-:W-:Y:S02]  /*24c0*/  IMAD.MOV.U32 R114, RZ, RZ, R65 ;  /* 0x000000ffff727224 */ /* 0x000fe400078e0041 */
[----:B------:R-:W-:Y:S01]  /*24d0*/  IMAD.MOV.U32 R115, RZ, RZ, R64 ;  /* 0x000000ffff737224 */ /* 0x000fe200078e0040 */
[----:B------:R-:W-:Y:S03]  /*24e0*/  STL.128 [R1+0x1a0], R212 ;  /* 0x0001a0d401007387 */ /* 0x000fe60000100c00 */
[C---:B------:R-:W-:Y:S01]  /*24f0*/  HMMA.16816.F16 R140, R120.reuse, R220, R104 ;  /* 0x000000dc788c723c */ /* 0x040fe20000000868 */
[----:B------:R-:W-:Y:S07]  /*2500*/  STL.128 [R1+0x30], R112 ;  /* 0x0000307001007387 */ /* 0x000fee0000100c00 */
[----:B------:R-:W-:Y:S03]  /*2510*/  HMMA.16816.F16 R142, R120, R222, R106 ;  /* 0x000000de788e723c */ /* 0x000fe6000000086a */
[----:B------:R-:W-:Y:S05]  /*2520*/  STL.128 [R1+0x1b0], R216 ;  /* 0x0001b0d801007387 */ /* 0x000fea0000100c00 */
[C---:B------:R-:W-:Y:S08]  /*2530*/  HMMA.16816.F16 R156, R60.reuse, R220, R16 ;  /* 0x000000dc3c9c723c */ /* 0x040ff00000000810 */
[----:B------:R-:W-:Y:S01]  /*2540*/  HMMA.16816.F16 R158, R60, R222, R18 ;  /* 0x000000de3c9e723c */ /* 0x000fe20000000812 */
[----:B------:R-:W2:Y:S04]  /*2550*/  LDSM.16.M88.4 R16, [R0] ;  /* 0x000000000010783b */ /* 0x000ea80000000200 */
[----:B------:R-:W-:Y:S03]  /*2560*/  STL.128 [R1+0x80], R140 ;  /* 0x0000808c01007387 */ /* 0x000fe60000100c00 */
[C---:B------:R-:W-:Y:S08]  /*2570*/  HMMA.16816.F16 R172, R44.reuse, R220, R116 ;  /* 0x000000dc2cac723c */ /* 0x040ff00000000874 */
[----:B------:R-:W-:Y:S03]  /*2580*/  HMMA.16816.F16 R174, R44, R222, R118 ;  /* 0x000000de2cae723c */ /* 0x000fe60000000876 */
[----:B------:R-:W-:Y:S05]  /*2590*/  STL.128 [R1+0xc0], R156 ;  /* 0x0000c09c01007387 */ /* 0x000fea0000100c00 */
[C---:B------:R-:W-:Y:S08]  /*25a0*/  HMMA.16816.F16 R200, R32.reuse, R232, R28 ;  /* 0x000000e820c8723c */ /* 0x040ff0000000081c */
[----:B------:R-:W-:Y:S01]  /*25b0*/  HMMA.16816.F16 R202, R32, R234, R30 ;  /* 0x000000ea20ca723c */ /* 0x000fe2000000081e */
[----:B------:R-:W3:Y:S04]  /*25c0*/  LDSM.16.M88.4 R28, [R0+0x800] ;  /* 0x00080000001c783b */ /* 0x000ee80000000200 */
[----:B------:R-:W-:Y:S03]  /*25d0*/  STL.128 [R1+0x100], R172 ;  /* 0x000100ac01007387 */ /* 0x000fe60000100c00 */
[C---:B------:R-:W-:Y:S08]  /*25e0*/  HMMA.16816.F16 R220, R12.reuse, R220, R4 ;  /* 0x000000dc0cdc723c */ /* 0x040ff00000000804 */
[----:B------:R-:W-:Y:S01]  /*25f0*/  HMMA.16816.F16 R222, R12, R222, R6 ;  /* 0x000000de0cde723c */ /* 0x000fe20000000806 */
[----:B------:R-:W4:Y:S04]  /*2600*/  LDSM.16.M88.4 R4, [R0+0x1400] ;  /* 0x001400000004783b */ /* 0x000f280000000200 */
[----:B------:R-:W-:Y:S03]  /*2610*/  STL.128 [R1+0x170], R200 ;  /* 0x000170c801007387 */ /* 0x000fe60000100c00 */
[C---:B------:R-:W-:Y:S08]  /*2620*/  HMMA.16816.F16 R146, R120.reuse, R226, R26 ;  /* 0x000000e27892723c */ /* 0x040ff0000000081a */
[C---:B------:R-:W-:Y:S03]  /*2630*/  HMMA.16816.F16 R148, R120.reuse, R228, R36 ;  /* 0x000000e47894723c */ /* 0x040fe60000000824 */
[----:B------:R-:W-:Y:S05]  /*2640*/  STL.128 [R1+0x1c0], R220 ;  /* 0x0001c0dc01007387 */ /* 0x000fea0000100c00 */
[----:B------:R-:W-:Y:S03]  /*2650*/  HMMA.16816.F16 R150, R120, R230, R38 ;  /* 0x000000e67896723c */ /* 0x000fe60000000826 */
[----:B------:R-:W-:Y:S05]  /*2660*/  STL.128 [R1+0x90], R144 ;  /* 0x0000909001007387 */ /* 0x000fea0000100c00 */
[C---:B------:R-:W-:Y:S08]  /*2670*/  HMMA.16816.F16 R162, R60.reuse, R226, R74 ;  /* 0x000000e23ca2723c */ /* 0x040ff0000000084a */
[C---:B------:R-:W-:Y:S03]  /*2680*/  HMMA.16816.F16 R164, R60.reuse, R228, R76 ;  /* 0x000000e43ca4723c */ /* 0x040fe6000000084c */
[----:B------:R-:W-:Y:S05]  /*2690*/  STL.128 [R1+0xa0], R148 ;  /* 0x0000a09401007387 */ /* 0x000fea0000100c00 */
[C---:B------:R-:W-:Y:S03]  /*26a0*/  HMMA.16816.F16 R166, R60.reuse, R230, R78 ;  /* 0x000000e63ca6723c */ /* 0x040fe6000000084e */
[----:B------:R-:W-:Y:S05]  /*26b0*/  STL.128 [R1+0xd0], R160 ;  /* 0x0000d0a001007387 */ /* 0x000fea0000100c00 */
[C---:B------:R-:W-:Y:S08]  /*26c0*/  HMMA.16816.F16 R168, R60.reuse, R232, R80 ;  /* 0x000000e83ca8723c */ /* 0x040ff00000000850 */
[----:B------:R-:W-:Y:S03]  /*26d0*/  HMMA.16816.F16 R170, R60, R234, R82 ;  /* 0x000000ea3caa723c */ /* 0x000fe60000000852 */
[----:B------:R-:W-:Y:S05]  /*26e0*/  STL.128 [R1+0xe0], R164 ;  /* 0x0000e0a401007387 */ /* 0x000fea0000100c00 */
        /* <DEDUP_REMOVED lines=11> */
[----:B------:R-:W-:Y:S01]  /*27a0*/  HMMA.16816.F16 R234, R12, R234, R126 ;  /* 0x000000ea0cea723c */ /* 0x000fe2000000087e */
[----:B------:R-:W5:Y:S04]  /*27b0*/  LDSM.16.M88.4 R12, [R0+0xc00] ;  /* 0x000c0000000c783b */ /* 0x000f680000000200 */
[----:B------:R-:W-:Y:S03]  /*27c0*/  STL.128 [R1+0x1e0], R228 ;  /* 0x0001e0e401007387 */ /* 0x000fe60000100c00 */
[C---:B-1----:R-:W-:Y:S08]  /*27d0*/  HMMA.16816.F16 R32, R20.reuse, R236, R108 ;  /* 0x000000ec1420723c */ /* 0x042ff0000000086c */
[C---:B------:R-:W-:Y:S03]  /*27e0*/  HMMA.16816.F16 R34, R20.reuse, R238, R110 ;  /* 0x000000ee1422723c */ /* 0x040fe6000000086e */
[----:B------:R-:W-:Y:S05]  /*27f0*/  STL.128 [R1+0x1f0], R232 ;  /* 0x0001f0e801007387 */ /* 0x000fea0000100c00 */
[C---:B------:R-:W-:Y:S08]  /*2800*/  HMMA.16816.F16 R44, R20.reuse, R240, R40 ;  /* 0x000000f0142c723c */ /* 0x040ff00000000828 */
[C---:B------:R-:W-:Y:S03]  /*2810*/  HMMA.16816.F16 R46, R20.reuse, R242, R42 ;  /* 0x000000f2142e723c */ /* 0x040fe6000000082a */
[----:B------:R-:W-:Y:S05]  /*2820*/  STL.128 [R1+0x40], R32 ;  /* 0x0000402001007387 */ /* 0x000fea0000100c00 */
[C---:B------:R-:W-:Y:S08]  /*2830*/  HMMA.16816.F16 R52, R20.reuse, R244, R132 ;  /* 0x000000f41434723c */ /* 0x040ff00000000884 */
[C---:B------:R-:W-:Y:S01]  /*2840*/  HMMA.16816.F16 R54, R20.reuse, R246, R134 ;  /* 0x000000f61436723c */ /* 0x040fe20000000886 */
[----:B------:R-:W-:Y:S04]  /*2850*/  LDSM.16.M88.4 R132, [R0+0x1c00] ;  /* 0x001c00000084783b */ /* 0x000fe80000000200 */
[----:B------:R-:W-:Y:S03]  /*2860*/  STL.128 [R1+0x50], R44 ;  /* 0x0000502c01007387 */ /* 0x000fe60000100c00 */
[C---:B------:R-:W-:Y:S08]  /*2870*/  HMMA.16816.F16 R56, R20.reuse, R248, R136 ;  /* 0x000000f81438723c */ /* 0x040ff00000000888 */
[----:B------:R-:W-:Y:S03]  /*2880*/  HMMA.16816.F16 R58, R20, R250, R138 ;  /* 0x000000fa143a723c */ /* 0x000fe6000000088a */
[----:B------:R-:W-:Y:S05]  /*2890*/  STL.128 [R1+0x60], R52 ;  /* 0x0000603401007387 */ /* 0x000fea0000100c00 */
[C---:B--2---:R-:W-:Y:S08]  /*28a0*/  HMMA.16816.F16 R120, R16.reuse, R236, R100 ;  /* 0x000000ec1078723c */ /* 0x044ff00000000864 */
[C---:B------:R-:W-:Y:S03]  /*28b0*/  HMMA.16816.F16 R122, R16.reuse, R238, R102 ;  /* 0x000000ee107a723c */ /* 0x040fe60000000866 */
[----:B------:R-:W-:Y:S05]  /*28c0*/  STL.128 [R1+0x70], R56 ;  /* 0x0000703801007387 */ /* 0x000fea0000100c00 */
[C---:B------:R-:W-:Y:S08]  /*28d0*/  HMMA.16816.F16 R60, R16.reuse, R240, R96 ;  /* 0x000000f0103c723c */ /* 0x040ff00000000860 */
[C---:B------:R-:W-:Y:S03]  /*28e0*/  HMMA.16816.F16 R62, R16.reuse, R242, R98 ;  /* 0x000000f2103e723c */ /* 0x040fe60000000862 */
[----:B------:R-:W-:Y:S05]  /*28f0*/  STL.128 [R1], R120 ;  /* 0x0000007801007387 */ /* 0x000fea0000100c00 */
[C---:B------:R-:W-:Y:S08]  /*2900*/  HMMA.16816.F16 R64, R16.reuse, R244, R48 ;  /* 0x000000f41040723c */ /* 0x040ff00000000830 */
[----:B------:R-:W-:Y:S03]  /*2910*/  HMMA.16816.F16 R66, R16, R246, R50 ;  /* 0x000000f61042723c */ /* 0x000fe60000000832 */
[----:B------:R-:W-:Y:S05]  /*2920*/  STL.128 [R1+0x10], R60 ;  /* 0x0000103c01007387 */ /* 0x000fea0000100c00 */
[C---:B---3--:R-:W-:Y:S08]  /*2930*/  HMMA.16816.F16 R104, R28.reuse, R236, R140 ;  /* 0x000000ec1c68723c */ /* 0x048ff0000000088c */
[C---:B------:R-:W-:Y:S03]  /*2940*/  HMMA.16816.F16 R106, R28.reuse, R238, R142 ;  /* 0x000000ee1c6a723c */ /* 0x040fe6000000088e */
[----:B------:R-:W-:Y:S05]  /*2950*/  STL.128 [R1+0x20], R64 ;  /* 0x0000204001007387 */ /* 0x000fea0000100c00 */
[C---:B------:R-:W-:Y:S08]  /*2960*/  HMMA.16816.F16 R24, R28.reuse, R240, R144 ;  /* 0x000000f01c18723c */ /* 0x040ff00000000890 */
[C---:B------:R-:W-:Y:S03]  /*2970*/  HMMA.16816.F16 R26, R28.reuse, R242, R146 ;  /* 0x000000f21c1a723c */ /* 0x040fe60000000892 */
[----:B------:R-:W-:Y:S05]  /*2980*/  STL.128 [R1+0x80], R104 ;  /* 0x0000806801007387 */ /* 0x000fea0000100c00 */
[C---:B------:R-:W-:Y:S08]  /*2990*/  HMMA.16816.F16 R36, R28.reuse, R244, R148 ;  /* 0x000000f41c24723c */ /* 0x040ff00000000894 */
[C---:B------:R-:W-:Y:S03]  /*29a0*/  HMMA.16816.F16 R38, R28.reuse, R246, R150 ;  /* 0x000000f61c26723c */ /* 0x040fe60000000896 */
[----:B------:R-:W-:Y:S05]  /*29b0*/  STL.128 [R1+0x90], R24 ;  /* 0x0000901801007387 */ /* 0x000fea0000100c00 */
[C---:B------:R-:W-:Y:S08]  /*29c0*/  HMMA.16816.F16 R20, R28.reuse, R248, R152 ;  /* 0x000000f81c14723c */ /* 0x040ff00000000898 */
[----:B------:R-:W-:Y:S03]  /*29d0*/  HMMA.16816.F16 R22, R28, R250, R154 ;  /* 0x000000fa1c16723c */ /* 0x000fe6000000089a */
[----:B------:R-:W-:Y:S05]  /*29e0*/  STL.128 [R1+0xa0], R36 ;  /* 0x0000a02401007387 */ /* 0x000fea0000100c00 */
[C---:B----4-:R-:W-:Y:S08]  /*29f0*/  HMMA.16816.F16 R48, R4.reuse, R236, R188 ;  /* 0x000000ec0430723c */ /* 0x050ff000000008bc */
        /* <DEDUP_REMOVED lines=9> */
[----:B------:R-:W-:Y:S01]  /*2a90*/  HMMA.16816.F16 R30, R4, R250, R202 ;  /* 0x000000fa041e723c */ /* 0x000fe200000008ca */
[----:B------:R1:W2:Y:S04]  /*2aa0*/  LDSM.16.M88.4 R4, [R0+0x1800] ;  /* 0x001800000004783b */ /* 0x0002a80000000200 */
[----:B------:R3:W-:Y:S03]  /*2ab0*/  STL.128 [R1+0x160], R100 ;  /* 0x0001606401007387 */ /* 0x0007e60000100c00 */
[----:B------:R-:W-:Y:S01]  /*2ac0*/  HMMA.16816.F16 R68, R16, R248, R112 ;  /* 0x000000f81044723c */ /* 0x000fe20000000870 */
[----:B-1----:R-:W-:-:S04]  /*2ad0*/  IMAD.MOV.U32 R0, RZ, RZ, R129 ;  /* 0x000000ffff007224 */ /* 0x002fc800078e0081 */
[----:B------:R-:W-:-:S03]  /*2ae0*/  VIADD R0, R0, 0x100 ;  /* 0x0000010000007836 */ /* 0x000fc60000000000 */
[----:B------:R-:W-:Y:S02]  /*2af0*/  HMMA.16816.F16 R70, R16, R250, R114 ;  /* 0x000000fa1046723c */ /* 0x000fe40000000872 */
[----:B------:R3:W-:Y:S04]  /*2b00*/  STL [R1+0x200], R0 ;  /* 0x0002000001007387 */ /* 0x0007e80000100800 */
[----:B------:R3:W-:Y:S02]  /*2b10*/  STL.128 [R1+0x170], R28 ;  /* 0x0001701c01007387 */ /* 0x0007e40000100c00 */
[C---:B-----5:R-:W-:Y:S08]  /*2b20*/  HMMA.16816.F16 R16, R12.reuse, R236, R156 ;  /* 0x000000ec0c10723c */ /* 0x060ff0000000089c */
[C---:B------:R-:W-:Y:S03]  /*2b30*/  HMMA.16816.F16 R18, R12.reuse, R238, R158 ;  /* 0x000000ee0c12723c */ /* 0x040fe6000000089e */
[----:B------:R3:W-:Y:S05]  /*2b40*/  STL.128 [R1+0x30], R68 ;  /* 0x0000304401007387 */ /* 0x0007ea0000100c00 */
[C---:B------:R-:W-:Y:S08]  /*2b50*/  HMMA.16816.F16 R72, R12.reuse, R240, R160 ;  /* 0x000000f00c48723c */ /* 0x040ff000000008a0 */
[C---:B------:R-:W-:Y:S03]  /*2b60*/  HMMA.16816.F16 R74, R12.reuse, R242, R162 ;  /* 0x000000f20c4a723c */ /* 0x040fe600000008a2 */
[----:B------:R3:W-:Y:S05]  /*2b70*/  STL.128 [R1+0xc0], R16 ;  /* 0x0000c01001007387 */ /* 0x0007ea0000100c00 */
[C---:B------:R-:W-:Y:S08]  /*2b80*/  HMMA.16816.F16 R76, R12.reuse, R244, R164 ;  /* 0x000000f40c4c723c */ /* 0x040ff000000008a4 */
[C---:B------:R-:W-:Y:S03]  /*2b90*/  HMMA.16816.F16 R78, R12.reuse, R246, R166 ;  /* 0x000000f60c4e723c */ /* 0x040fe600000008a6 */
[----:B------:R3:W-:Y:S05]  /*2ba0*/  STL.128 [R1+0xd0], R72 ;  /* 0x0000d04801007387 */ /* 0x0007ea0000100c00 */
[C---:B------:R-:W-:Y:S08]  /*2bb0*/  HMMA.16816.F16 R80, R12.reuse, R248, R168 ;  /* 0x000000f80c50723c */ /* 0x040ff000000008a8 */
[----:B------:R-:W-:Y:S03]  /*2bc0*/  HMMA.16816.F16 R82, R12, R250, R170 ;  /* 0x000000fa0c52723c */ /* 0x000fe600000008aa */
        /* <DEDUP_REMOVED lines=13> */
[C---:B--2---:R-:W-:Y:S08]  /*2ca0*/  HMMA.16816.F16 R40, R4.reuse, R236, R204 ;  /* 0x000000ec0428723c */ /* 0x044ff000000008cc */
        /* <DEDUP_REMOVED lines=22> */
[----:B------:R3:W-:-:S15]  /*2e10*/  STL.128 [R1+0x1e0], R84 ;  /* 0x0001e05401007387 */ /* 0x0007de0000100c00 */
[----:B------:R-:W-:-:S01]  /*2e20*/  NOP ;  /* 0x0000000000007918 */ /* 0x000fc20000000000 */
[----:B------:R3:W-:Y:S01]  /*2e30*/  STL.128 [R1+0x1f0], R124 ;  /* 0x0001f07c01007387 */ /* 0x0007e20000100c00 */
[----:B------:R-:W-:Y:S05]  /*2e40*/  @P0 BRA `(.L_x_3) ;  /* 0xffffffe400380947 */ /* 0x000fea000383ffff */
[----:B---3--:R-:W2:Y:S01]  /*2e50*/  LDL.LU R0, [R1+0x208] ;  /* 0x0002080001007983 */ /* 0x008ea20000300800 */
[----:B------:R-:W-:-:S04]  /*2e60*/  DEPBAR.LE SB0, 0x0 ;  /* 0x000080000000791a */ /* 0x000fc80000000000 */
[----:B------:R-:W3:Y:S01]  /*2e70*/  LDL.LU R139, [R1+0x204] ;  /* 0x00020400018b7983 */ /* 0x000ee20000300800 */
[----:B------:R-:W1:Y:S01]  /*2e80*/  S2UR UR6, SR_CgaCtaId ;  /* 0x00000000000679c3 */ /* 0x000e620000008800 */
[----:B------:R-:W4:Y:S01]  /*2e90*/  S2R R138, SR_TID.Z ;  /* 0x00000000008a7919 */ /* 0x000f220000002300 */
[----:B------:R-:W4:Y:S01]  /*2ea0*/  S2R R238, SR_TID.Y ;  /* 0x0000000000ee7919 */ /* 0x000f220000002200 */
[----:B------:R-:W5:Y:S01]  /*2eb0*/  S2R R239, SR_TID.X ;  /* 0x0000000000ef7919 */ /* 0x000f620000002100 */
[----:B------:R-:W1:Y:S01]  /*2ec0*/  S2R R237, SR_TID.Z ;  /* 0x0000000000ed7919 */ /* 0x000e620000002300 */
[----:B------:R-:W1:Y:S01]  /*2ed0*/  S2R R142, SR_TID.X ;  /* 0x00000000008e7919 */ /* 0x000e620000002100 */
[----:B------:R-:W1:Y:S01]  /*2ee0*/  S2R R146, SR_TID.Y ;  /* 0x0000000000927919 */ /* 0x000e620000002200 */
[----:B------:R-:W3:Y:S04]  /*2ef0*/  LDL.LU R228, [R1+0x20c] ;  /* 0x00020c0001e47983 */ /* 0x000ee80000300800 */
[----:B------:R-:W3:Y:S01]  /*2f00*/  LDL.LU R218, [R1+0x210] ;  /* 0x0002100001da7983 */ /* 0x000ee20000300800 */
[----:B----4-:R-:W-:-:S04]  /*2f10*/  IMAD R236, R238, 0x2, R138 ;  /* 0x00000002eeec7824 */ /* 0x010fc800078e028a */
[----:B------:R-:W-:Y:S02]  /*2f20*/  IMAD.SHL.U32 R3, R236, 0x80, RZ ;  /* 0x00000080ec037824 */ /* 0x000fe400078e00ff */
[C---:B-----5:R-:W-:Y:S02]  /*2f30*/  IMAD.SHL.U32 R168, R239.reuse, 0x4, RZ ;  /* 0x00000004efa87824 */ /* 0x060fe400078e00ff */
[----:B------:R-:W-:Y:S02]  /*2f40*/  IMAD.SHL.U32 R200, R239, 0x8, RZ ;  /* 0x00000008efc87824 */ /* 0x000fe400078e00ff */
[----:B-1----:R-:W-:-:S05]  /*2f50*/  IMAD.SHL.U32 R142, R142, 0x20, RZ ;  /* 0x000000208e8e7824 */ /* 0x002fca00078e00ff */
[----:B------:R-:W-:-:S05]  /*2f60*/  LOP3.LUT R142, R142, 0x1e0, RZ, 0xc0, !PT ;  /* 0x000001e08e8e7812 */ /* 0x000fca00078ec0ff */
[----:B------:R-:W-:Y:S01]  /*2f70*/  IMAD R142, R146, 0x1000, R142 ;  /* 0x00001000928e7824 */ /* 0x000fe200078e028e */
[----:B------:R-:W-:Y:S01]  /*2f80*/  BAR.SYNC.DEFER_BLOCKING 0x0 ;  /* 0x0000000000007b1d */ /* 0x000fe20000010000 */
[----:B--2---:R-:W-:Y:S01]  /*2f90*/  IMAD.MOV.U32 R147, RZ, RZ, R0 ;  /* 0x000000ffff937224 */ /* 0x004fe200078e0000 */
[----:B------:R-:W-:-:S04]  /*2fa0*/  IADD3 R0, PT, PT, R3, UR5, R168 ;  /* 0x0000000503007c10 */ /* 0x000fc8000fffe0a8 */
[----:B------:R-:W-:Y:S02]  /*2fb0*/  UMOV UR5, 0x400 ;  /* 0x0000040000057882 */ /* 0x000fe40000000000 */
[----:B------:R-:W-:Y:S01]  /*2fc0*/  UIADD3 UR5, UPT, UPT, UR5, 0x9000, URZ ;  /* 0x0000900005057890 */ /* 0x000fe2000fffe0ff */
[----:B---3--:R-:W-:Y:S01]  /*2fd0*/  IMAD.MOV.U32 R143, RZ, RZ, R139 ;  /* 0x000000ffff8f7224 */ /* 0x008fe200078e008b */
[----:B------:R-:W1:Y:S02]  /*2fe0*/  LDS R3, [R0+0x800] ;  /* 0x0008000000037984 */ /* 0x000e640000000800 */
[----:B------:R-:W-:Y:S01]  /*2ff0*/  ULEA UR5, UR6, UR5, 0x18 ;  /* 0x0000000506057291 */ /* 0x000fe2000f8ec0ff */
[--C-:B-1----:R-:W-:Y:S02]  /*3000*/  SHF.R.U32.HI R132, RZ, 0x8, R3.reuse ;  /* 0x00000008ff847819 */ /* 0x102fe40000011603 */
[----:B------:R-:W-:Y:S02]  /*3010*/  SHF.R.U32.HI R137, RZ, 0x1c, R3 ;  /* 0x0000001cff897819 */ /* 0x000fe40000011603 */
[----:B------:R-:W-:-:S02]  /*3020*/  LOP3.LUT R134, R132, 0xf, RZ, 0xc0, !PT ;  /* 0x0000000f84867812 */ /* 0x000fc400078ec0ff */
[--C-:B------:R-:W-:Y:S01]  /*3030*/  SHF.R.U32.HI R132, RZ, 0xc, R3.reuse ;  /* 0x0000000cff847819 */ /* 0x100fe20000011603 */
[----:B------:R1:W-:Y:S01]  /*3040*/  I2F.F16 R139, R137 ;  /* 0x00000089008b7306 */ /* 0x0003e20000200c00 */
[----:B------:R-:W-:Y:S02]  /*3050*/  LOP3.LUT R133, R3, 0xf, RZ, 0xc0, !PT ;  /* 0x0000000f03857812 */ /* 0x000fe400078ec0ff */
[----:B------:R-:W-:Y:S02]  /*3060*/  LOP3.LUT R135, R132, 0xf, RZ, 0xc0, !PT ;  /* 0x0000000f84877812 */ /* 0x000fe400078ec0ff */
[----:B------:R-:W-:-:S03]  /*3070*/  SHF.R.U32.HI R132, RZ, 0x10, R3 ;  /* 0x00000010ff847819 */ /* 0x000fc60000011603 */
[----:B------:R-:W-:Y:S01]  /*3080*/  I2F.F16 R133, R133 ;  /* 0x0000008500857306 */ /* 0x000fe20000200c00 */
[----:B------:R-:W-:Y:S02]  /*3090*/  LOP3.LUT R136, R132, 0xf, RZ, 0xc0, !PT ;  /* 0x0000000f84887812 */ /* 0x000fe400078ec0ff */
[----:B------:R-:W-:-:S04]  /*30a0*/  SHF.R.U32.HI R132, RZ, 0x14, R3 ;  /* 0x00000014ff847819 */ /* 0x000fc80000011603 */
[----:B-1----:R-:W-:Y:S01]  /*30b0*/  LOP3.LUT R137, R132, 0xf, RZ, 0xc0, !PT ;  /* 0x0000000f84897812 */ /* 0x002fe200078ec0ff */
[----:B------:R-:W-:Y:S01]  /*30c0*/  I2F.F16 R136, R136 ;  /* 0x0000008800887306 */ /* 0x000fe20000200c00 */
[--C-:B------:R-:W-:Y:S02]  /*30d0*/  SHF.R.U32.HI R132, RZ, 0x18, R3.reuse ;  /* 0x00000018ff847819 */ /* 0x100fe40000011603 */
[----:B------:R-:W-:Y:S02]  /*30e0*/  SHF.R.U32.HI R3, RZ, 0x4, R3 ;  /* 0x00000004ff037819 */ /* 0x000fe40000011603 */
[----:B------:R-:W-:Y:S01]  /*30f0*/  LOP3.LUT R138, R132, 0xf, RZ, 0xc0, !PT ;  /* 0x0000000f848a7812 */ /* 0x000fe200078ec0ff */
[----:B------:R-:W-:Y:S01]  /*3100*/  IMAD R132, R237, 0x2, R238 ;  /* 0x00000002ed847824 */ /* 0x000fe200078e02ee */
[----:B------:R-:W-:Y:S01]  /*3110*/  LOP3.LUT R3, R3, 0xf, RZ, 0xc0, !PT ;  /* 0x0000000f03037812 */ /* 0x000fe200078ec0ff */
[----:B------:R-:W-:Y:S02]  /*3120*/  I2F.F16 R137, R137 ;  /* 0x0000008900897306 */ /* 0x000fe40000200c00 */
[----:B------:R-:W-:-:S04]  /*3130*/  IMAD.SHL.U32 R140, R132, 0x200, RZ ;  /* 0x00000200848c7824 */ /* 0x000fc800078e00ff */
[----:B------:R-:W-:Y:S02]  /*3140*/  IMAD R140, R237, -0x300, R140 ;  /* 0xfffffd00ed8c7824 */ /* 0x000fe400078e028c */
[----:B------:R-:W1:Y:S02]  /*3150*/  I2F.F16 R138, R138 ;  /* 0x0000008a008a7306 */ /* 0x000e640000200c00 */
[----:B------:R-:W-:-:S05]  /*3160*/  IMAD.IADD R140, R200, 0x1, R140 ;  /* 0x00000001c88c7824 */ /* 0x000fca00078e028c */
[----:B------:R-:W-:Y:S01]  /*3170*/  LEA R144, R140, UR5, 0x1 ;  /* 0x000000058c907c11 */ /* 0x000fe2000f8e08ff */
[----:B------:R-:W-:Y:S01]  /*3180*/  I2F.F16 R134, R134 ;  /* 0x0000008600867306 */ /* 0x000fe20000200c00 */
[----:B-1----:R-:W-:-:S07]  /*3190*/  PRMT R139, R138, 0x5410, R139 ;  /* 0x000054108a8b7816 */ /* 0x002fce000000008b */
[----:B------:R-:W1:Y:S01]  /*31a0*/  I2F.F16 R135, R135 ;  /* 0x0000008700877306 */ /* 0x000e620000200c00 */
[----:B------:R-:W-:-:S07]  /*31b0*/  PRMT R138, R136, 0x5410, R137 ;  /* 0x00005410888a7816 */ /* 0x000fce0000000089 */
[----:B------:R-:W2:Y:S01]  /*31c0*/  I2F.F16 R132, R3 ;  /* 0x0000000300847306 */ /* 0x000ea20000200c00 */
[----:B-1----:R-:W-:Y:S02]  /*31d0*/  PRMT R137, R134, 0x5410, R135 ;  /* 0x0000541086897816 */ /* 0x002fe40000000087 */
[----:B--2---:R-:W-:-:S05]  /*31e0*/  PRMT R136, R133, 0x5410, R132 ;  /* 0x0000541085887816 */ /* 0x004fca0000000084 */
        /* <DEDUP_REMOVED lines=19> */
[----:B------:R-:W-:Y:S08]  /*3320*/  I2F.F16 R137, R137 ;  /* 0x0000008900897306 */ /* 0x000ff00000200c00 */
[----:B------:R-:W1:Y:S08]  /*3330*/  I2F.F16 R138, R138 ;  /* 0x0000008a008a7306 */ /* 0x000e700000200c00 */
[----:B------:R-:W-:Y:S01]  /*3340*/  I2F.F16 R134, R134 ;  /* 0x0000008600867306 */ /* 0x000fe20000200c00 */
[----:B-1----:R-:W-:-:S07]  /*3350*/  PRMT R139, R138, 0x5410, R141 ;  /* 0x000054108a8b7816 */ /* 0x002fce000000008d */
[----:B------:R-:W1:Y:S01]  /*3360*/  I2F.F16 R135, R135 ;  /* 0x0000008700877306 */ /* 0x000e620000200c00 */
[----:B------:R-:W-:-:S07]  /*3370*/  PRMT R138, R136, 0x5410, R137 ;  /* 0x00005410888a7816 */ /* 0x000fce0000000089 */
[----:B------:R-:W2:Y:S01]  /*3380*/  I2F.F16 R132, R3 ;  /* 0x0000000300847306 */ /* 0x000ea20000200c00 */
[----:B-1----:R-:W-:Y:S02]  /*3390*/  PRMT R137, R134, 0x5410, R135 ;  /* 0x0000541086897816 */ /* 0x002fe40000000087 */
[----:B--2---:R-:W-:-:S05]  /*33a0*/  PRMT R136, R133, 0x5410, R132 ;  /* 0x0000541085887816 */ /* 0x004fca0000000084 */
[----:B------:R-:W-:Y:S04]  /*33b0*/  STS.128 [R144+0x800], R136 ;  /* 0x0008008890007388 */ /* 0x000fe80000000c00 */
[----:B------:R-:W1:Y:S02]  /*33c0*/  LDS R132, [R0+0xc00] ;  /* 0x000c000000847984 */ /* 0x000e640000000800 */
[--C-:B-1----:R-:W-:Y:S02]  /*33d0*/  SHF.R.U32.HI R3, RZ, 0xc, R132.reuse ;  /* 0x0000000cff037819 */ /* 0x102fe40000011684 */
[----:B------:R-:W-:Y:S02]  /*33e0*/  SHF.R.U32.HI R133, RZ, 0x8, R132 ;  /* 0x00000008ff857819 */ /* 0x000fe40000011684 */
[----:B------:R-:W-:-:S02]  /*33f0*/  LOP3.LUT R135, R3, 0xf, RZ, 0xc0, !PT ;  /* 0x0000000f03877812 */ /* 0x000fc400078ec0ff */
[--C-:B------:R-:W-:Y:S02]  /*3400*/  SHF.R.U32.HI R3, RZ, 0x10, R132.reuse ;  /* 0x00000010ff037819 */ /* 0x100fe40000011684 */
[----:B------:R-:W-:Y:S01]  /*3410*/  LOP3.LUT R134, R132, 0xf, RZ, 0xc0, !PT ;  /* 0x0000000f84867812 */ /* 0x000fe200078ec0ff */
        /* <DEDUP_REMOVED lines=10> */
[----:B------:R-:W1:Y:S01]  /*34c0*/  I2F.F16 R138, R138 ;  /* 0x0000008a008a7306 */ /* 0x000e620000200c00 */
[----:B------:R-:W-:-:S07]  /*34d0*/  LOP3.LUT R132, R132, 0xf, RZ, 0xc0, !PT ;  /* 0x0000000f84847812 */ /* 0x000fce00078ec0ff */
[----:B------:R-:W2:Y:S01]  /*34e0*/  I2F.F16 R133, R133 ;  /* 0x0000008500857306 */ /* 0x000ea20000200c00 */
[----:B-1----:R-:W-:-:S07]  /*34f0*/  PRMT R138, R137, 0x5410, R138 ;  /* 0x00005410898a7816 */ /* 0x002fce000000008a */
[----:B------:R-:W-:Y:S01]  /*3500*/  I2F.F16 R134, R134 ;  /* 0x0000008600867306 */ /* 0x000fe20000200c00 */
[----:B--2---:R-:W-:-:S07]  /*3510*/  PRMT R137, R133, 0x5410, R136 ;  /* 0x0000541085897816 */ /* 0x004fce0000000088 */
[----:B------:R-:W-:Y:S08]  /*3520*/  I2F.F16 R140, R140 ;  /* 0x0000008c008c7306 */ /* 0x000ff00000200c00 */
[----:B------:R-:W1:Y:S08]  /*3530*/  I2F.F16 R139, R139 ;  /* 0x0000008b008b7306 */ /* 0x000e700000200c00 */
[----:B------:R-:W2:Y:S01]  /*3540*/  I2F.F16 R3, R132 ;  /* 0x0000008400037306 */ /* 0x000ea20000200c00 */
[----:B-1----:R-:W-:-:S02]  /*3550*/  PRMT R139, R139, 0x5410, R140 ;  /* 0x000054108b8b7816 */ /* 0x002fc4000000008c */
        /* <DEDUP_REMOVED lines=18> */
[----:B------:R-:W-:Y:S01]  /*3680*/  LOP3.LUT R138, R3, 0xf, RZ, 0xc0, !PT ;  /* 0x0000000f038a7812 */ /* 0x000fe200078ec0ff */
[----:B------:R-:W-:Y:S01]  /*3690*/  IMAD R3, R147, 0x8, R142 ;  /* 0x0000000893037824 */ /* 0x000fe200078e028e */
[----:B------:R-:W-:-:S03]  /*36a0*/  LOP3.LUT R0, R0, 0xf, RZ, 0xc0, !PT ;  /* 0x0000000f00007812 */ /* 0x000fc600078ec0ff */
[----:B------:R-:W-:Y:S01]  /*36b0*/  I2F.F16 R137, R137 ;  /* 0x0000008900897306 */ /* 0x000fe20000200c00 */
[----:B------:R-:W-:-:S07]  /*36c0*/  LEA R3, R3, UR7, 0x1 ;  /* 0x0000000703037c11 */ /* 0x000fce000f8e08ff */
[----:B------:R-:W1:Y:S08]  /*36d0*/  I2F.F16 R138, R138 ;  /* 0x0000008a008a7306 */ /* 0x000e700000200c00 */
[----:B------:R-:W-:Y:S01]  /*36e0*/  I2F.F16 R132, R132 ;  /* 0x0000008400847306 */ /* 0x000fe20000200c00 */
[----:B-1----:R-:W-:-:S07]  /*36f0*/  PRMT R139, R138, 0x5410, R141 ;  /* 0x000054108a8b7816 */ /* 0x002fce000000008d */
[----:B------:R-:W1:Y:S01]  /*3700*/  I2F.F16 R135, R134 ;  /* 0x0000008600877306 */ /* 0x000e620000200c00 */
[----:B------:R-:W-:-:S07]  /*3710*/  PRMT R138, R136, 0x5410, R137 ;  /* 0x00005410888a7816 */ /* 0x000fce0000000089 */
[----:B------:R-:W2:Y:S01]  /*3720*/  I2F.F16 R0, R0 ;  /* 0x0000000000007306 */ /* 0x000ea20000200c00 */
[----:B-1----:R-:W-:Y:S02]  /*3730*/  PRMT R137, R132, 0x5410, R135 ;  /* 0x0000541084897816 */ /* 0x002fe40000000087 */
[----:B--2---:R-:W-:Y:S01]  /*3740*/  PRMT R136, R133, 0x5410, R0 ;  /* 0x0000541085887816 */ /* 0x004fe20000000000 */
[----:B------:R-:W-:-:S04]  /*3750*/  IMAD R0, R143, 0x8, R142 ;  /* 0x000000088f007824 */ /* 0x000fc800078e028e */
[----:B------:R-:W-:Y:S01]  /*3760*/  STS.128 [R144+0x1800], R136 ;  /* 0x0018008890007388 */ /* 0x000fe20000000c00 */
[----:B------:R-:W-:Y:S01]  /*3770*/  LEA R0, R0, UR7, 0x1 ;  /* 0x0000000700007c11 */ /* 0x000fe2000f8e08ff */
[----:B------:R-:W-:Y:S06]  /*3780*/  BAR.SYNC.DEFER_BLOCKING 0x0 ;  /* 0x0000000000007b1d */ /* 0x000fec0000010000 */
[----:B------:R-:W-:Y:S04]  /*3790*/  LDSM.16.M88.4 R164, [R3+0x4000] ;  /* 0x0040000003a4783b */ /* 0x000fe80000000200 */
[----:B------:R-:W1:Y:S04]  /*37a0*/  LDSM.16.M88.4 R176, [R2+UR4] ;  /* 0x0000000402b0783b */ /* 0x000e680008000200 */
[----:B------:R-:W-:Y:S04]  /*37b0*/  LDSM.16.M88.4 R172, [R0+0x4000] ;  /* 0x0040000000ac783b */ /* 0x000fe80000000200 */
[----:B------:R-:W-:Y:S04]  /*37c0*/  LDSM.16.M88.4 R184, [R2+UR4+0x200] ;  /* 0x0002000402b8783b */ /* 0x000fe80008000200 */
[----:B------:R-:W2:Y:S04]  /*37d0*/  LDSM.16.M88.4 R180, [R2+UR4+0x400] ;  /* 0x0004000402b4783b */ /* 0x000ea80008000200 */
[----:B------:R-:W3:Y:S04]  /*37e0*/  LDSM.16.M88.4 R188, [R2+UR4+0x600] ;  /* 0x0006000402bc783b */ /* 0x000ee80008000200 */
[----:B------:R-:W4:Y:S04]  /*37f0*/  LDSM.16.M88.4 R132, [R2+UR4+0x800] ;  /* 0x000800040284783b */ /* 0x000f280008000200 */
[----:B------:R-:W5:Y:S01]  /*3800*/  LDSM.16.M88.4 R136, [R2+UR4+0xa00] ;  /* 0x000a00040288783b */ /* 0x000f620008000200 */
[----:B------:R-:W-:Y:S01]  /*3810*/  IMAD R170, R238, 0xa0, R237 ;  /* 0x000000a0eeaa7824 */ /* 0x000fe200078e02ed */
[----:B------:R-:W-:-:S02]  /*3820*/  SHF.R.U32.HI R169, RZ, 0x2, R239 ;  /* 0x00000002ffa97819 */ /* 0x000fc400000116ef */
[----:B------:R-:W-:Y:S01]  /*3830*/  LOP3.LUT R216, R168, 0xc, RZ, 0xc0, !PT ;  /* 0x0000000ca8d87812 */ /* 0x000fe200078ec0ff */
[----:B------:R-:W-:Y:S01]  /*3840*/  LDSM.16.M88.4 R204, [R3+0x4800] ;  /* 0x0048000003cc783b */ /* 0x000fe20000000200 */
[----:B------:R-:W-:-:S03]  /*3850*/  LOP3.LUT R219, R200, 0x8, RZ, 0xc0, !PT ;  /* 0x00000008c8db7812 */ /* 0x000fc600078ec0ff */
[----:B------:R-:W-:Y:S01]  /*3860*/  LDSM.16.M88.4 R212, [R0+0x5c00] ;  /* 0x005c000000d4783b */ /* 0x000fe20000000200 */
[C---:B-1----:R-:W-:Y:S08]  /*3870*/  HMMA.16816.F16 R140, R164.reuse, R176, R120 ;  /* 0x000000b0a48c723c */ /* 0x042ff00000000878 */
[C---:B------:R-:W-:Y:S08]  /*3880*/  HMMA.16816.F16 R142, R164.reuse, R178, R122 ;  /* 0x000000b2a48e723c */ /* 0x040ff0000000087a */
[----:B--2---:R-:W-:Y:S08]  /*3890*/  HMMA.16816.F16 R144, R164, R180, R60 ;  /* 0x000000b4a490723c */ /* 0x004ff0000000083c */
[C---:B------:R-:W-:Y:S03]  /*38a0*/  HMMA.16816.F16 R148, R172.reuse, R184, R140 ;  /* 0x000000b8ac94723c */ /* 0x040fe6000000088c */
[----:B------:R1:W-:Y:S05]  /*38b0*/  STL.128 [R1], R140 ;  /* 0x0000008c01007387 */ /* 0x0003ea0000100c00 */
[----:B------:R-:W-:-:S15]  /*38c0*/  HMMA.16816.F16 R150, R172, R186, R142 ;  /* 0x000000baac96723c */ /* 0x000fde000000088e */
[----:B------:R-:W-:-:S04]  /*38d0*/  NOP ;  /* 0x0000000000007918 */ /* 0x000fc80000000000 */
[----:B------:R-:W-:Y:S04]  /*38e0*/  STL.128 [R1], R148 ;  /* 0x0000009401007387 */ /* 0x000fe80000100c00 */
[----:B------:R-:W2:Y:S01]  /*38f0*/  LDL.128 R120, [R1] ;  /* 0x0000000001787983 */ /* 0x000ea20000100c00 */
[----:B------:R-:W-:Y:S03]  /*3900*/  HMMA.16816.F16 R146, R164, R182, R62 ;  /* 0x000000b6a492723c */ /* 0x000fe6000000083e */
[----:B------:R-:W5:Y:S04]  /*3910*/  LDSM.16.M88.4 R60, [R2+UR4+0xc00] ;  /* 0x000c0004023c783b */ /* 0x000f680008000200 */
[----:B------:R-:W-:Y:S01]  /*3920*/  LDSM.16.M88.4 R148, [R0+0x4400] ;  /* 0x004400000094783b */ /* 0x000fe20000000200 */
[----:B---3--:R-:W-:Y:S08]  /*3930*/  HMMA.16816.F16 R152, R172, R188, R144 ;  /* 0x000000bcac98723c */ /* 0x008ff00000000890 */
[----:B----4-:R-:W-:Y:S03]  /*3940*/  HMMA.16816.F16 R156, R164, R132, R64 ;  /* 0x00000084a49c723c */ /* 0x010fe60000000840 */
[----:B------:R3:W-:Y:S05]  /*3950*/  STL.128 [R1+0x10], R144 ;  /* 0x0000109001007387 */ /* 0x0007ea0000100c00 */
[----:B------:R-:W-:-:S15]  /*3960*/  HMMA.16816.F16 R154, R172, R190, R146 ;  /* 0x000000beac9a723c */ /* 0x000fde0000000892 */
[----:B------:R-:W-:-:S04]  /*3970*/  NOP ;  /* 0x0000000000007918 */ /* 0x000fc80000000000 */
[----:B------:R-:W-:Y:S04]  /*3980*/  STL.128 [R1+0x10], R152 ;  /* 0x0000109801007387 */ /* 0x000fe80000100c00 */
[----:B-1----:R-:W4:Y:S01]  /*3990*/  LDL.128 R140, [R1+0x10] ;  /* 0x00001000018c7983 */ /* 0x002f220000100c00 */
[----:B------:R-:W-:Y:S03]  /*39a0*/  HMMA.16816.F16 R158, R164, R134, R66 ;  /* 0x00000086a49e723c */ /* 0x000fe60000000842 */
[----:B------:R-:W1:Y:S04]  /*39b0*/  LDSM.16.M88.4 R152, [R3+0x4400] ;  /* 0x004400000398783b */ /* 0x000e680000000200 */
[----:B------:R3:W1:Y:S01]  /*39c0*/  LDSM.16.M88.4 R64, [R2+UR4+0xe00] ;  /* 0x000e00040240783b */ /* 0x0006620008000200 */
[----:B-----5:R-:W-:Y:S08]  /*39d0*/  HMMA.16816.F16 R192, R172, R136, R156 ;  /* 0x00000088acc0723c */ /* 0x020ff0000000089c */
[----:B------:R-:W-:Y:S03]  /*39e0*/  HMMA.16816.F16 R160, R164, R60, R68 ;  /* 0x0000003ca4a0723c */ /* 0x000fe60000000844 */
[----:B------:R5:W-:Y:S05]  /*39f0*/  STL.128 [R1+0x20], R156 ;  /* 0x0000209c01007387 */ /* 0x000bea0000100c00 */
[----:B------:R-:W-:-:S15]  /*3a00*/  HMMA.16816.F16 R194, R172, R138, R158 ;  /* 0x0000008aacc2723c */ /* 0x000fde000000089e */
[----:B------:R-:W-:-:S04]  /*3a10*/  NOP ;  /* 0x0000000000007918 */ /* 0x000fc80000000000 */
[----:B------:R-:W-:Y:S04]  /*3a20*/  STL.128 [R1+0x20], R192 ;  /* 0x000020c001007387 */ /* 0x000fe80000100c00 */
[----:B---3--:R-:W3:Y:S01]  /*3a30*/  LDL.128 R144, [R1+0x20] ;  /* 0x0000200001907983 */ /* 0x008ee20000100c00 */
[----:B------:R-:W-:Y:S01]  /*3a40*/  HMMA.16816.F16 R162, R164, R62, R70 ;  /* 0x0000003ea4a2723c */ /* 0x000fe20000000846 */
[----:B------:R-:W5:Y:S01]  /*3a50*/  S2R R2, SR_TID.X ;  /* 0x0000000000027919 */ /* 0x000f620000002100 */
[----:B------:R-:W-:Y:S01]  /*3a60*/  IMAD.SHL.U32 R170, R170, 0x40, RZ ;  /* 0x00000040aaaa7824 */ /* 0x000fe200078e00ff */
[----:B------:R-:W-:Y:S05]  /*3a70*/  LDSM.16.M88.4 R192, [R0+0x4c00] ;  /* 0x004c000000c0783b */ /* 0x000fea0000000200 */
[C---:B-1----:R-:W-:Y:S08]  /*3a80*/  HMMA.16816.F16 R164, R152.reuse, R176, R32 ;  /* 0x000000b098a4723c */ /* 0x042ff00000000820 */
[C---:B------:R-:W-:Y:S03]  /*3a90*/  HMMA.16816.F16 R166, R152.reuse, R178, R34 ;  /* 0x000000b298a6723c */ /* 0x040fe60000000822 */
[----:B------:R1:W-:Y:S05]  /*3aa0*/  STL.128 [R1+0x30], R160 ;  /* 0x000030a001007387 */ /* 0x0003ea0000100c00 */
[C---:B-----5:R-:W-:Y:S08]  /*3ab0*/  HMMA.16816.F16 R156, R152.reuse, R180, R44 ;  /* 0x000000b4989c723c */ /* 0x060ff0000000082c */
[C---:B------:R-:W-:Y:S08]  /*3ac0*/  HMMA.16816.F16 R158, R152.reuse, R182, R46 ;  /* 0x000000b6989e723c */ /* 0x040ff0000000082e */
[C---:B------:R-:W-:Y:S08]  /*3ad0*/  HMMA.16816.F16 R52, R152.reuse, R132, R52 ;  /* 0x000000849834723c */ /* 0x040ff00000000834 */
[----:B------:R-:W-:Y:S01]  /*3ae0*/  HMMA.16816.F16 R54, R152, R134, R54 ;  /* 0x000000869836723c */ /* 0x000fe20000000836 */
[----:B------:R5:W-:Y:S07]  /*3af0*/  STL.128 [R1+0x40], R164 ;  /* 0x000040a401007387 */ /* 0x000bee0000100c00 */
[C---:B------:R-:W-:Y:S08]  /*3b00*/  HMMA.16816.F16 R196, R172.reuse, R64, R160 ;  /* 0x00000040acc4723c */ /* 0x040ff000000008a0 */
[----:B------:R-:W-:Y:S08]  /*3b10*/  HMMA.16816.F16 R198, R172, R66, R162 ;  /* 0x00000042acc6723c */ /* 0x000ff000000008a2 */
[C---:B------:R-:W-:Y:S08]  /*3b20*/  HMMA.16816.F16 R172, R148.reuse, R184, R164 ;  /* 0x000000b894ac723c */ /* 0x040ff000000008a4 */
[C---:B------:R-:W-:Y:S01]  /*3b30*/  HMMA.16816.F16 R174, R148.reuse, R186, R166 ;  /* 0x000000ba94ae723c */ /* 0x040fe200000008a6 */
[----:B------:R-:W-:Y:S01]  /*3b40*/  SHF.R.U32.HI R171, RZ, 0x1, R2 ;  /* 0x00000001ffab7819 */ /* 0x000fe20000011602 */
[--C-:B------:R-:W-:Y:S01]  /*3b50*/  IMAD R169, R169, 0x50, R170.reuse ;  /* 0x00000050a9a97824 */ /* 0x100fe200078e02aa */
[----:B------:R-:W-:Y:S05]  /*3b60*/  STL.128 [R1+0x30], R196 ;  /* 0x000030c401007387 */ /* 0x000fea0000100c00 */
[C---:B-1----:R-:W-:Y:S08]  /*3b70*/  HMMA.16816.F16 R160, R148.reuse, R188, R156 ;  /* 0x000000bc94a0723c */ /* 0x042ff0000000089c */
[C---:B------:R-:W-:Y:S08]  /*3b80*/  HMMA.16816.F16 R162, R148.reuse, R190, R158 ;  /* 0x000000be94a2723c */ /* 0x040ff0000000089e */
[C---:B-----5:R-:W-:Y:S08]  /*3b90*/  HMMA.16816.F16 R164, R148.reuse, R136, R52 ;  /* 0x0000008894a4723c */ /* 0x060ff00000000834 */
[----:B------:R-:W-:Y:S01]  /*3ba0*/  HMMA.16816.F16 R166, R148, R138, R54 ;  /* 0x0000008a94a6723c */ /* 0x000fe20000000836 */
[----:B------:R-:W-:Y:S01]  /*3bb0*/  IMAD R170, R171, 0x50, R170 ;  /* 0x00000050abaa7824 */ /* 0x000fe200078e02aa */
[----:B------:R-:W5:Y:S01]  /*3bc0*/  LDL.128 R68, [R1+0x30] ;  /* 0x0000300001447983 */ /* 0x000f620000100c00 */
[----:B------:R-:W-:-:S02]  /*3bd0*/  IMAD R216, R169, 0x2, R216 ;  /* 0x00000002a9d87824 */ /* 0x000fc400078e02d8 */
[----:B------:R-:W-:Y:S01]  /*3be0*/  IMAD.IADD R217, R219, 0x1, R170 ;  /* 0x00000001dbd97824 */ /* 0x000fe200078e02aa */
[----:B------:R-:W-:Y:S02]  /*3bf0*/  STL.128 [R1+0x50], R156 ;  /* 0x0000509c01007387 */ /* 0x000fe40000100c00 */
[C---:B------:R-:W-:Y:S02]  /*3c00*/  HMMA.16816.F16 R208, R152.reuse, R60, R56 ;  /* 0x0000003c98d0723c */ /* 0x040fe40000000838 */
[----:B------:R-:W-:Y:S04]  /*3c10*/  STL.128 [R1+0x60], R52 ;  /* 0x0000603401007387 */ /* 0x000fe80000100c00 */
[----:B------:R-:W-:Y:S02]  /*3c20*/  STL.128 [R1+0x40], R172 ;  /* 0x000040ac01007387 */ /* 0x000fe40000100c00 */
[----:B------:R-:W-:Y:S02]  /*3c30*/  HMMA.16816.F16 R210, R152, R62, R58 ;  /* 0x0000003e98d2723c */ /* 0x000fe4000000083a */
[----:B------:R-:W-:Y:S04]  /*3c40*/  STL.128 [R1+0x50], R160 ;  /* 0x000050a001007387 */ /* 0x000fe80000100c00 */
[----:B------:R-:W-:Y:S04]  /*3c50*/  STL.128 [R1+0x60], R164 ;  /* 0x000060a401007387 */ /* 0x000fe80000100c00 */
[----:B------:R-:W-:Y:S04]  /*3c60*/  LDSM.16.M88.4 R196, [R3+0x4c00] ;  /* 0x004c000003c4783b */ /* 0x000fe80000000200 */
[----:B------:R-:W-:Y:S04]  /*3c70*/  LDSM.16.M88.4 R156, [R3+0x5000] ;  /* 0x00500000039c783b */ /* 0x000fe80000000200 */
[----:B------:R-:W-:Y:S04]  /*3c80*/  LDSM.16.M88.4 R168, [R3+0x5400] ;  /* 0x0054000003a8783b */ /* 0x000fe80000000200 */
[----:B------:R-:W-:Y:S04]  /*3c90*/  LDSM.16.M88.4 R160, [R3+0x5800] ;  /* 0x0058000003a0783b */ /* 0x000fe80000000200 */
[----:B------:R-:W-:Y:S04]  /*3ca0*/  LDSM.16.M88.4 R152, [R3+0x5c00] ;  /* 0x005c00000398783b */ /* 0x000fe80000000200 */
[----:B------:R-:W-:Y:S04]  /*3cb0*/  LDSM.16.M88.4 R172, [R0+0x4800] ;  /* 0x0048000000ac783b */ /* 0x000fe80000000200 */
[----:B------:R-:W-:Y:S04]  /*3cc0*/  LDSM.16.M88.4 R164, [R0+0x5000] ;  /* 0x0050000000a4783b */ /* 0x000fe80000000200 */
[----:B------:R-:W-:Y:S04]  /*3cd0*/  LDSM.16.M88.4 R52, [R0+0x5400] ;  /* 0x005400000034783b */ /* 0x000fe80000000200 */
[----:B------:R1:W-:Y:S01]  /*3ce0*/  LDSM.16.M88.4 R56, [R0+0x5800] ;  /* 0x005800000038783b */ /* 0x0003e20000000200 */
[----:B------:R-:W-:Y:S01]  /*3cf0*/  BAR.SYNC.DEFER_BLOCKING 0x0 ;  /* 0x0000000000007b1d */ /* 0x000fe20000010000 */
[----:B------:R-:W-:Y:S01]  /*3d00*/  LEA R217, R217, UR7, 0x1 ;  /* 0x00000007d9d97c11 */ /* 0x000fe2000f8e08ff */
[C---:B------:R-:W-:Y:S04]  /*3d10*/  HMMA.16816.F16 R224, R148.reuse, R64, R208 ;  /* 0x0000004094e0723c */ /* 0x040fe800000008d0 */
[----:B------:R-:W5:Y:S04]  /*3d20*/  LDL.128 R32, [R1+0x40] ;  /* 0x0000400001207983 */ /* 0x000f680000100c00 */
[----:B------:R-:W-:Y:S01]  /*3d30*/  HMMA.16816.F16 R226, R148, R66, R210 ;  /* 0x0000004294e2723c */ /* 0x000fe200000008d2 */
[----:B------:R-:W1:Y:S01]  /*3d40*/  LDC.64 R150, c[0x0][0x390] ;  /* 0x0000e400ff967b82 */ /* 0x000e620000000a00 */
[----:B------:R-:W5:Y:S04]  /*3d50*/  LDL.128 R44, [R1+0x50] ;  /* 0x00005000012c7983 */ /* 0x000f680000100c00 */
[----:B------:R-:W5:Y:S04]  /*3d60*/  LDL.128 R200, [R1+0x60] ;  /* 0x0000600001c87983 */ /* 0x000f680000100c00 */
[----:B--2---:R-:W-:Y:S04]  /*3d70*/  STS [R216+UR7], R120 ;  /* 0x00000078d8007988 */ /* 0x004fe80008000807 */
[----:B------:R-:W-:Y:S04]  /*3d80*/  STS [R216+UR7+0x500], R121 ;  /* 0x00050079d8007988 */ /* 0x000fe80008000807 */
[----:B------:R-:W-:Y:S04]  /*3d90*/  STS [R216+UR7+0x10], R122 ;  /* 0x0000107ad8007988 */ /* 0x000fe80008000807 */
[----:B------:R-:W-:Y:S01]  /*3da0*/  STS [R216+UR7+0x510], R123 ;  /* 0x0005107bd8007988 */ /* 0x000fe20008000807 */
[----:B------:R-:W-:Y:S01]  /*3db0*/  BAR.SYNC.DEFER_BLOCKING 0x0 ;  /* 0x0000000000007b1d */ /* 0x000fe20000010000 */
[----:B-1----:R-:W-:-:S02]  /*3dc0*/  IMAD.SHL.U32 R0, R236, 0x100000, RZ ;  /* 0x00100000ec007824 */ /* 0x002fc400078e00ff */
[----:B------:R-:W-:Y:S02]  /*3dd0*/  IMAD.SHL.U32 R3, R2, 0x2000, RZ ;  /* 0x0000200002037824 */ /* 0x000fe400078e00ff */
[----:B------:R-:W-:Y:S01]  /*3de0*/  IMAD R2, R237, -0xfffc0, R0 ;  /* 0xfff00040ed027824 */ /* 0x000fe200078e0200 */
[----:B------:R-:W1:Y:S02]  /*3df0*/  LDS.128 R220, [R217] ;  /* 0x00000000d9dc7984 */ /* 0x000e640000000c00 */
[----:B------:R-:W-:-:S04]  /*3e00*/  LOP3.LUT R0, R3, 0xfc000, RZ, 0xc0, !PT ;  /* 0x000fc00003007812 */ /* 0x000fc800078ec0ff */
[----:B------:R-:W-:-:S05]  /*3e10*/  IADD3 R0, PT, PT, R219, R2, R0 ;  /* 0x00000002db007210 */ /* 0x000fca0007ffe000 */
[----:B------:R-:W-:-:S04]  /*3e20*/  IMAD R0, R228, 0x80, R0 ;  /* 0x00000080e4007824 */ /* 0x000fc800078e0200 */
[----:B------:R-:W-:-:S04]  /*3e30*/  IMAD R0, R218, 0x400000, R0 ;  /* 0x00400000da007824 */ /* 0x000fc800078e0200 */
[----:B------:R-:W-:-:S05]  /*3e40*/  IMAD.WIDE R2, R0, 0x2, R150 ;  /* 0x0000000200027825 */ /* 0x000fca00078e0296 */
[----:B-1----:R-:W-:Y:S01]  /*3e50*/  STG.E.128 desc[UR8][R2.64], R220 ;  /* 0x000000dc02007986 */ /* 0x002fe2000c101d08 */
[----:B------:R-:W-:Y:S06]  /*3e60*/  BAR.SYNC.DEFER_BLOCKING 0x0 ;  /* 0x0000000000007b1d */ /* 0x000fec0000010000 */
[----:B----4-:R-:W-:Y:S04]  /*3e70*/  STS [R216+UR7], R140 ;  /* 0x0000008cd8007988 */ /* 0x010fe80008000807 */
[----:B------:R-:W-:Y:S04]  /*3e80*/  STS [R216+UR7+0x500], R141 ;  /* 0x0005008dd8007988 */ /* 0x000fe80008000807 */
[----:B------:R-:W-:Y:S04]  /*3e90*/  STS [R216+UR7+0x10], R142 ;  /* 0x0000108ed8007988 */ /* 0x000fe80008000807 */
[----:B------:R-:W-:Y:S01]  /*3ea0*/  STS [R216+UR7+0x510], R143 ;  /* 0x0005108fd8007988 */ /* 0x000fe20008000807 */
[----:B------:R-:W-:Y:S06]  /*3eb0*/  BAR.SYNC.DEFER_BLOCKING 0x0 ;  /* 0x0000000000007b1d */ /* 0x000fec0000010000 */
[----:B------:R-:W1:Y:S04]  /*3ec0*/  LDS.128 R228, [R217] ;  /* 0x00000000d9e47984 */ /* 0x000e680000000c00 */
[----:B-1----:R-:W-:Y:S01]  /*3ed0*/  STG.E.128 desc[UR8][R2.64+0x20], R228 ;  /* 0x000020e402007986 */ /* 0x002fe2000c101d08 */
[----:B------:R-:W-:Y:S06]  /*3ee0*/  BAR.SYNC.DEFER_BLOCKING 0x0 ;  /* 0x0000000000007b1d */ /* 0x000fec0000010000 */
[----:B---3--:R-:W-:Y:S04]  /*3ef0*/  STS [R216+UR7], R144 ;  /* 0x00000090d8007988 */ /* 0x008fe80008000807 */
[----:B------:R-:W-:Y:S04]  /*3f00*/  STS [R216+UR7+0x500], R145 ;  /* 0x00050091d8007988 */ /* 0x000fe80008000807 */
[----:B------:R-:W-:Y:S04]  /*3f10*/  STS [R216+UR7+0x10], R146 ;  /* 0x00001092d8007988 */ /* 0x000fe80008000807 */
[----:B------:R-:W-:Y:S01]  /*3f20*/  STS [R216+UR7+0x510], R147 ;  /* 0x00051093d8007988 */ /* 0x000fe20008000807 */
[----:B------:R-:W-:Y:S06]  /*3f30*/  BAR.SYNC.DEFER_BLOCKING 0x0 ;  /* 0x0000000000007b1d */ /* 0x000fec0000010000 */
[----:B------:R-:W1:Y:S01]  /*3f40*/  LDS.128 R220, [R217] ;  /* 0x00000000d9dc7984 */ /* 0x000e620000000c00 */
[C---:B------:R-:W-:Y:S03]  /*3f50*/  HMMA.16816.F16 R148, R204.reuse, R176, R104 ;  /* 0x000000b0cc94723c */ /* 0x040fe60000000868 */
[----:B------:R2:W-:Y:S05]  /*3f60*/  STL.128 [R1+0x70], R208 ;  /* 0x000070d001007387 */ /* 0x0005ea0000100c00 */
[C---:B------:R-:W-:Y:S01]  /*3f70*/  HMMA.16816.F16 R150, R204.reuse, R178, R106 ;  /* 0x000000b2cc96723c */ /* 0x040fe2000000086a */
[----:B-1----:R-:W-:Y:S01]  /*3f80*/  STG.E.128 desc[UR8][R2.64+0x40], R220 ;  /* 0x000040dc02007986 */ /* 0x002fe2000c101d08 */
[----:B------:R-:W-:Y:S06]  /*3f90*/  BAR.SYNC.DEFER_BLOCKING 0x0 ;  /* 0x0000000000007b1d */ /* 0x000fec0000010000 */
[C---:B--2---:R-:W-:Y:S08]  /*3fa0*/  HMMA.16816.F16 R208, R204.reuse, R180, R24 ;  /* 0x000000b4ccd0723c */ /* 0x044ff00000000818 */
[C---:B------:R-:W-:Y:S01]  /*3fb0*/  HMMA.16816.F16 R210, R204.reuse, R182, R26 ;  /* 0x000000b6ccd2723c */ /* 0x040fe2000000081a */
[----:B-----5:R-:W-:Y:S04]  /*3fc0*/  STS [R216+UR7], R68 ;  /* 0x00000044d8007988 */ /* 0x020fe80008000807 */
[----:B------:R-:W-:Y:S04]  /*3fd0*/  STS [R216+UR7+0x500], R69 ;  /* 0x00050045d8007988 */ /* 0x000fe80008000807 */
[----:B------:R-:W-:Y:S04]  /*3fe0*/  STS [R216+UR7+0x10], R70 ;  /* 0x00001046d8007988 */ /* 0x000fe80008000807 */
[----:B------:R1:W-:Y:S04]  /*3ff0*/  STS [R216+UR7+0x510], R71 ;  /* 0x00051047d8007988 */ /* 0x0003e80008000807 */
[----:B------:R2:W-:Y:S04]  /*4000*/  STL.128 [R1+0x70], R224 ;  /* 0x000070e001007387 */ /* 0x0005e80000100c00 */
[----:B------:R3:W-:Y:S04]  /*4010*/  STL.128 [R1+0x80], R148 ;  /* 0x0000809401007387 */ /* 0x0007e80000100c00 */
[----:B------:R-:W-:Y:S01]  /*4020*/  STL.128 [R1+0x90], R208 ;  /* 0x000090d001007387 */ /* 0x000fe20000100c00 */
[----:B------:R-:W-:Y:S01]  /*4030*/  HMMA.16816.F16 R140, R204, R132, R36 ;  /* 0x00000084cc8c723c */ /* 0x000fe20000000824 */
[----:B-1----:R-:W1:Y:S02]  /*4040*/  LDC.64 R70, c[0x0][0x390] ;  /* 0x0000e400ff467b82 */ /* 0x002e640000000a00 */
[----:B------:R-:W4:Y:S06]  /*4050*/  LDL.128 R120, [R1+0x70] ;  /* 0x0000700001787983 */ /* 0x000f2c0000100c00 */
[----:B------:R-:W-:Y:S01]  /*4060*/  BAR.SYNC.DEFER_BLOCKING 0x0 ;  /* 0x0000000000007b1d */ /* 0x000fe20000010000 */
[C---:B--2---:R-:W-:Y:S08]  /*4070*/  HMMA.16816.F16 R224, R172.reuse, R184, R148 ;  /* 0x000000b8ace0723c */ /* 0x044ff00000000894 */
[C---:B------:R-:W-:Y:S08]  /*4080*/  HMMA.16816.F16 R226, R172.reuse, R186, R150 ;  /* 0x000000baace2723c */ /* 0x040ff00000000896 */
[C---:B---3--:R-:W-:Y:S08]  /*4090*/  HMMA.16816.F16 R148, R172.reuse, R188, R208 ;  /* 0x000000bcac94723c */ /* 0x048ff000000008d0 */
[----:B------:R-:W-:Y:S01]  /*40a0*/  HMMA.16816.F16 R150, R172, R190, R210 ;  /* 0x000000beac96723c */ /* 0x000fe200000008d2 */
[----:B------:R-:W2:Y:S07]  /*40b0*/  LDS.128 R208, [R217] ;  /* 0x00000000d9d07984 */ /* 0x000eae0000000c00 */
[----:B------:R-:W-:Y:S01]  /*40c0*/  HMMA.16816.F16 R142, R204, R134, R38 ;  /* 0x00000086cc8e723c */ /* 0x000fe20000000826 */
[----:B--2---:R2:W-:Y:S01]  /*40d0*/  STG.E.128 desc[UR8][R2.64+0x60], R208 ;  /* 0x000060d002007986 */ /* 0x0045e2000c101d08 */
[----:B------:R-:W-:Y:S06]  /*40e0*/  BAR.SYNC.DEFER_BLOCKING 0x0 ;  /* 0x0000000000007b1d */ /* 0x000fec0000010000 */
[----:B------:R-:W-:Y:S04]  /*40f0*/  STS [R216+UR7], R32 ;  /* 0x00000020d8007988 */ /* 0x000fe80008000807 */
[----:B------:R-:W-:Y:S04]  /*4100*/  STS [R216+UR7+0x500], R33 ;  /* 0x00050021d8007988 */ /* 0x000fe80008000807 */
[----:B------:R-:W-:Y:S04]  /*4110*/  STS [R216+UR7+0x10], R34 ;  /* 0x00001022d8007988 */ /* 0x000fe80008000807 */
[----:B------:R-:W-:Y:S04]  /*4120*/  STS [R216+UR7+0x510], R35 ;  /* 0x00051023d8007988 */ /* 0x000fe80008000807 */
[----:B------:R3:W-:Y:S04]  /*4130*/  STL.128 [R1+0x90], R148 ;  /* 0x0000909401007387 */ /* 0x0007e80000100c00 */
[----:B------:R-:W-:Y:S01]  /*4140*/  STL.128 [R1+0xa0], R140 ;  /* 0x0000a08c01007387 */ /* 0x000fe20000100c00 */
[----:B--2---:R-:W-:-:S03]  /*4150*/  VIADD R2, R0, 0x40000 ;  /* 0x0004000000027836 */ /* 0x004fc60000000000 */
[----:B------:R-:W-:Y:S01]  /*4160*/  STL.128 [R1+0x80], R224 ;  /* 0x000080e001007387 */ /* 0x000fe20000100c00 */
[C---:B---3--:R-:W-:Y:S03]  /*4170*/  HMMA.16816.F16 R148, R172.reuse, R136, R140 ;  /* 0x00000088ac94723c */ /* 0x048fe6000000088c */
[----:B------:R-:W2:Y:S01]  /*4180*/  LDL.128 R104, [R1+0x80] ;  /* 0x0000800001687983 */ /* 0x000ea20000100c00 */
[----:B------:R-:W-:Y:S04]  /*4190*/  BAR.SYNC.DEFER_BLOCKING 0x0 ;  /* 0x0000000000007b1d */ /* 0x000fe80000010000 */
[----:B------:R-:W-:Y:S02]  /*41a0*/  HMMA.16816.F16 R150, R172, R138, R142 ;  /* 0x0000008aac96723c */ /* 0x000fe4000000088e */
[----:B------:R-:W3:Y:S04]  /*41b0*/  LDL.128 R24, [R1+0x90] ;  /* 0x0000900001187983 */ /* 0x000ee80000100c00 */
[----:B------:R-:W5:Y:S01]  /*41c0*/  LDS.128 R140, [R217] ;  /* 0x00000000d98c7984 */ /* 0x000f620000000c00 */
[----:B-1----:R-:W-:Y:S01]  /*41d0*/  IMAD.WIDE R2, R2, 0x2, R70 ;  /* 0x0000000202027825 */ /* 0x002fe200078e0246 */
[C---:B------:R-:W-:Y:S08]  /*41e0*/  HMMA.16816.F16 R144, R204.reuse, R60, R20 ;  /* 0x0000003ccc90723c */ /* 0x040ff00000000814 */
[----:B------:R-:W-:Y:S01]  /*41f0*/  HMMA.16816.F16 R146, R204, R62, R22 ;  /* 0x0000003ecc92723c */ /* 0x000fe20000000816 */
[----:B-----5:R-:W-:Y:S01]  /*4200*/  STG.E.128 desc[UR8][R2.64], R140 ;  /* 0x0000008c02007986 */ /* 0x020fe2000c101d08 */
[----:B------:R-:W-:Y:S06]  /*4210*/  BAR.SYNC.DEFER_BLOCKING 0x0 ;  /* 0x0000000000007b1d */ /* 0x000fec0000010000 */
[----:B------:R-:W-:Y:S04]  /*4220*/  STS [R216+UR7], R44 ;  /* 0x0000002cd8007988 */ /* 0x000fe80008000807 */
[----:B------:R-:W-:Y:S04]  /*4230*/  STS [R216+UR7+0x500], R45 ;  /* 0x0005002dd8007988 */ /* 0x000fe80008000807 */
[----:B------:R-:W-:Y:S04]  /*4240*/  STS [R216+UR7+0x10], R46 ;  /* 0x0000102ed8007988 */ /* 0x000fe80008000807 */
[----:B------:R-:W-:Y:S01]  /*4250*/  STS [R216+UR7+0x510], R47 ;  /* 0x0005102fd8007988 */ /* 0x000fe20008000807 */
[C---:B------:R-:W-:Y:S03]  /*4260*/  HMMA.16816.F16 R204, R172.reuse, R64, R144 ;  /* 0x00000040accc723c */ /* 0x040fe60000000890 */
[----:B------:R-:W-:Y:S05]  /*4270*/  STL.128 [R1+0xb0], R144 ;  /* 0x0000b09001007387 */ /* 0x000fea0000100c00 */
[----:B------:R-:W-:Y:S01]  /*4280*/  HMMA.16816.F16 R206, R172, R66, R146 ;  /* 0x00000042acce723c */ /* 0x000fe20000000892 */
[----:B------:R-:W-:Y:S06]  /*4290*/  BAR.SYNC.DEFER_BLOCKING 0x0 ;  /* 0x0000000000007b1d */ /* 0x000fec0000010000 */
[----:B------:R-:W1:Y:S04]  /*42a0*/  LDS.128 R144, [R217] ;  /* 0x00000000d9907984 */ /* 0x000e680000000c00 */
[----:B-1----:R-:W-:Y:S01]  /*42b0*/  STG.E.128 desc[UR8][R2.64+0x20], R144 ;  /* 0x0000209002007986 */ /* 0x002fe2000c101d08 */
[----:B------:R-:W-:Y:S06]  /*42c0*/  BAR.SYNC.DEFER_BLOCKING 0x0 ;  /* 0x0000000000007b1d */ /* 0x000fec0000010000 */
[----:B------:R-:W-:Y:S04]  /*42d0*/  STS [R216+UR7], R200 ;  /* 0x000000c8d8007988 */ /* 0x000fe80008000807 */
[----:B------:R-:W-:Y:S04]  /*42e0*/  STS [R216+UR7+0x500], R201 ;  /* 0x000500c9d8007988 */ /* 0x000fe80008000807 */
[----:B------:R-:W-:Y:S04]  /*42f0*/  STS [R216+UR7+0x10], R202 ;  /* 0x000010cad8007988 */ /* 0x000fe80008000807 */
[----:B------:R-:W-:Y:S01]  /*4300*/  STS [R216+UR7+0x510], R203 ;  /* 0x000510cbd8007988 */ /* 0x000fe20008000807 */
[----:B------:R-:W-:Y:S06]  /*4310*/  BAR.SYNC.DEFER_BLOCKING 0x0 ;  /* 0x0000000000007b1d */ /* 0x000fec0000010000 */
[----:B------:R-:W1:Y:S04]  /*4320*/  LDS.128 R140, [R217] ;  /* 0x00000000d98c7984 */ /* 0x000e680000000c00 */
[----:B------:R-:W-:Y:S04]  /*4330*/  STL.128 [R1+0xa0], R148 ;  /* 0x0000a09401007387 */ /* 0x000fe80000100c00 */
[----:B------:R-:W5:Y:S04]  /*4340*/  LDL.128 R36, [R1+0xa0] ;  /* 0x0000a00001247983 */ /* 0x000f680000100c00 */
        /* <DEDUP_REMOVED lines=8> */
[----:B------:R-:W-:Y:S04]  /*43d0*/  STL.128 [R1+0xb0], R204 ;  /* 0x0000b0cc01007387 */ /* 0x000fe80000100c00 */
[----:B------:R-:W4:Y:S04]  /*43e0*/  LDL.128 R20, [R1+0xb0] ;  /* 0x0000b00001147983 */ /* 0x000f280000100c00 */
[----:B-1----:R-:W-:Y:S01]  /*43f0*/  STG.E.128 desc[UR8][R2.64+0x60], R144 ;  /* 0x0000609002007986 */ /* 0x002fe2000c101d08 */
[----:B------:R-:W-:Y:S01]  /*4400*/  BAR.SYNC.DEFER_BLOCKING 0x0 ;  /* 0x0000000000007b1d */ /* 0x000fe20000010000 */
[C---:B------:R-:W-:Y:S08]  /*4410*/  HMMA.16816.F16 R68, R196.reuse, R176, R16 ;  /* 0x000000b0c444723c */ /* 0x040ff00000000810 */
[C---:B------:R-:W-:Y:S01]  /*4420*/  HMMA.16816.F16 R70, R196.reuse, R178, R18 ;  /* 0x000000b2c446723c */ /* 0x040fe20000000812 */
[----:B--2---:R-:W-:Y:S04]  /*4430*/  STS [R216+UR7], R104 ;  /* 0x00000068d8007988 */ /* 0x004fe80008000807 */
[----:B------:R-:W-:Y:S04]  /*4440*/  STS [R216+UR7+0x500], R105 ;  /* 0x00050069d8007988 */ /* 0x000fe80008000807 */
[----:B------:R-:W-:Y:S04]  /*4450*/  STS [R216+UR7+0x10], R106 ;  /* 0x0000106ad8007988 */ /* 0x000fe80008000807 */
[----:B------:R-:W-:Y:S01]  /*4460*/  STS [R216+UR7+0x510], R107 ;  /* 0x0005106bd8007988 */ /* 0x000fe20008000807 */
[----:B------:R-:W-:Y:S01]  /*4470*/  BAR.SYNC.DEFER_BLOCKING 0x0 ;  /* 0x0000000000007b1d */ /* 0x000fe20000010000 */
[C---:B------:R-:W-:Y:S08]  /*4480*/  HMMA.16816.F16 R76, R196.reuse, R132, R76 ;  /* 0x00000084c44c723c */ /* 0x040ff0000000084c */
[----:B------:R-:W-:Y:S01]  /*4490*/  HMMA.16816.F16 R78, R196, R134, R78 ;  /* 0x00000086c44e723c */ /* 0x000fe2000000084e */
[----:B------:R1:W-:Y:S04]  /*44a0*/  STL.128 [R1+0xc0], R68 ;  /* 0x0000c04401007387 */ /* 0x0003e80000100c00 */
[----:B------:R-:W2:Y:S03]  /*44b0*/  LDS.128 R120, [R217] ;  /* 0x00000000d9787984 */ /* 0x000ea60000000c00 */
[C---:B------:R-:W-:Y:S11]  /*44c0*/  HMMA.16816.F16 R32, R192.reuse, R184, R68 ;  /* 0x000000b8c020723c */ /* 0x040ff60000000844 */
[----:B------:R3:W-:Y:S01]  /*44d0*/  STL.128 [R1+0xe0], R76 ;  /* 0x0000e04c01007387 */ /* 0x0007e20000100c00 */
[C---:B-1----:R-:W-:Y:S01]  /*44e0*/  HMMA.16816.F16 R68, R192.reuse, R136, R76 ;  /* 0x00000088c044723c */ /* 0x042fe2000000084c */
[----:B---3--:R-:W1:Y:S07]  /*44f0*/  LDC.64 R76, c[0x0][0x390] ;  /* 0x0000e400ff4c7b82 */ /* 0x008e6e0000000a00 */
[----:B------:R-:W-:Y:S01]  /*4500*/  HMMA.16816.F16 R34, R192, R186, R70 ;  /* 0x000000bac022723c */ /* 0x000fe20000000846 */
[----:B------:R-:W-:-:S15]  /*4510*/  VIADD R2, R0, 0x80000 ;  /* 0x0008000000027836 */ /* 0x000fde0000000000 */
[----:B------:R-:W-:-:S03]  /*4520*/  NOP ;  /* 0x0000000000007918 */ /* 0x000fc60000000000 */
[----:B------:R3:W-:Y:S04]  /*4530*/  STL.128 [R1+0xc0], R32 ;  /* 0x0000c02001007387 */ /* 0x0007e80000100c00 */
[----:B------:R-:W4:Y:S01]  /*4540*/  LDL.128 R16, [R1+0xc0] ;  /* 0x0000c00001107983 */ /* 0x000f220000100c00 */
[----:B-1----:R-:W-:-:S05]  /*4550*/  IMAD.WIDE R2, R2, 0x2, R76 ;  /* 0x0000000202027825 */ /* 0x002fca00078e024c */
[----:B--2---:R-:W-:Y:S01]  /*4560*/  STG.E.128 desc[UR8][R2.64], R120 ;  /* 0x0000007802007986 */ /* 0x004fe2000c101d08 */
[----:B------:R-:W-:Y:S01]  /*4570*/  BAR.SYNC.DEFER_BLOCKING 0x0 ;  /* 0x0000000000007b1d */ /* 0x000fe20000010000 */
[C---:B------:R-:W-:Y:S05]  /*4580*/  HMMA.16816.F16 R72, R196.reuse, R180, R72 ;  /* 0x000000b4c448723c */ /* 0x040fea0000000848 */
[----:B------:R-:W-:Y:S04]  /*4590*/  STS [R216+UR7], R24 ;  /* 0x00000018d8007988 */ /* 0x000fe80008000807 */
[----:B------:R-:W-:Y:S04]  /*45a0*/  STS [R216+UR7+0x500], R25 ;  /* 0x00050019d8007988 */ /* 0x000fe80008000807 */
[----:B------:R-:W-:Y:S04]  /*45b0*/  STS [R216+UR7+0x10], R26 ;  /* 0x0000101ad8007988 */ /* 0x000fe80008000807 */
[----:B------:R-:W-:Y:S01]  /*45c0*/  STS [R216+UR7+0x510], R27 ;  /* 0x0005101bd8007988 */ /* 0x000fe20008000807 */
[----:B------:R-:W-:Y:S01]  /*45d0*/  BAR.SYNC.DEFER_BLOCKING 0x0 ;  /* 0x0000000000007b1d */ /* 0x000fe20000010000 */
[----:B------:R-:W-:Y:S08]  /*45e0*/  HMMA.16816.F16 R74, R196, R182, R74 ;  /* 0x000000b6c44a723c */ /* 0x000ff0000000084a */
[C---:B------:R-:W-:Y:S01]  /*45f0*/  HMMA.16816.F16 R44, R192.reuse, R188, R72 ;  /* 0x000000bcc02c723c */ /* 0x040fe20000000848 */
[----:B------:R-:W1:Y:S11]  /*4600*/  LDS.128 R140, [R217] ;  /* 0x00000000d98c7984 */ /* 0x000e760000000c00 */
[----:B------:R-:W-:Y:S01]  /*4610*/  HMMA.16816.F16 R46, R192, R190, R74 ;  /* 0x000000bec02e723c */ /* 0x000fe2000000084a */
[----:B------:R-:W-:-:S15]  /*4620*/  STL.128 [R1+0xd0], R72 ;  /* 0x0000d04801007387 */ /* 0x000fde0000100c00 */
[----:B------:R-:W-:-:S03]  /*4630*/  NOP ;  /* 0x0000000000007918 */ /* 0x000fc60000000000 */
[----:B------:R2:W-:Y:S04]  /*4640*/  STL.128 [R1+0xd0], R44 ;  /* 0x0000d02c01007387 */ /* 0x0005e80000100c00 */
[----:B---3--:R-:W3:Y:S04]  /*4650*/  LDL.128 R32, [R1+0xd0] ;  /* 0x0000d00001207983 */ /* 0x008ee80000100c00 */
[----:B-1----:R-:W-:Y:S01]  /*4660*/  STG.E.128 desc[UR8][R2.64+0x20], R140 ;  /* 0x0000208c02007986 */ /* 0x002fe2000c101d08 */
[----:B------:R-:W-:Y:S06]  /*4670*/  BAR.SYNC.DEFER_BLOCKING 0x0 ;  /* 0x0000000000007b1d */ /* 0x000fec0000010000 */
[----:B-----5:R-:W-:Y:S04]  /*4680*/  STS [R216+UR7], R36 ;  /* 0x00000024d8007988 */ /* 0x020fe80008000807 */
[----:B------:R-:W-:Y:S04]  /*4690*/  STS [R216+UR7+0x500], R37 ;  /* 0x00050025d8007988 */ /* 0x000fe80008000807 */
[----:B------:R-:W-:Y:S04]  /*46a0*/  STS [R216+UR7+0x10], R38 ;  /* 0x00001026d8007988 */ /* 0x000fe80008000807 */
[----:B------:R-:W-:Y:S01]  /*46b0*/  STS [R216+UR7+0x510], R39 ;  /* 0x00051027d8007988 */ /* 0x000fe20008000807 */
[----:B------:R-:W-:Y:S01]  /*46c0*/  BAR.SYNC.DEFER_BLOCKING 0x0 ;  /* 0x0000000000007b1d */ /* 0x000fe20000010000 */
[----:B------:R-:W-:Y:S05]  /*46d0*/  HMMA.16816.F16 R70, R192, R138, R78 ;  /* 0x0000008ac046723c */ /* 0x000fea000000084e */
[----:B------:R-:W1:-:S14]  /*46e0*/  LDS.128 R104, [R217] ;  /* 0x00000000d9687984 */ /* 0x000e5c0000000c00 */
[----:B------:R-:W-:Y:S04]  /*46f0*/  STL.128 [R1+0xe0], R68 ;  /* 0x0000e04401007387 */ /* 0x000fe80000100c00 */
[----:B--2---:R-:W2:Y:S01]  /*4700*/  LDL.128 R44, [R1+0xe0] ;  /* 0x0000e000012c7983 */ /* 0x004ea20000100c00 */
[C---:B------:R-:W-:Y:S08]  /*4710*/  HMMA.16816.F16 R80, R196.reuse, R60, R80 ;  /* 0x0000003cc450723c */ /* 0x040ff00000000850 */
[----:B------:R-:W-:Y:S08]  /*4720*/  HMMA.16816.F16 R82, R196, R62, R82 ;  /* 0x0000003ec452723c */ /* 0x000ff00000000852 */
[C---:B------:R-:W-:Y:S01]  /*4730*/  HMMA.16816.F16 R88, R156.reuse, R180, R88 ;  /* 0x000000b49c58723c */ /* 0x040fe20000000858 */
[----:B-1----:R-:W-:Y:S01]  /*4740*/  STG.E.128 desc[UR8][R2.64+0x40], R104 ;  /* 0x0000406802007986 */ /* 0x002fe2000c101d08 */
[----:B------:R-:W-:Y:S06]  /*4750*/  BAR.SYNC.DEFER_BLOCKING 0x0 ;  /* 0x0000000000007b1d */ /* 0x000fec0000010000 */
[----:B------:R-:W-:Y:S03]  /*4760*/  HMMA.16816.F16 R90, R156, R182, R90 ;  /* 0x000000b69c5a723c */ /* 0x000fe6000000085a */
[----:B------:R1:W-:Y:S05]  /*4770*/  STL.128 [R1+0xf0], R80 ;  /* 0x0000f05001007387 */ /* 0x0003ea0000100c00 */
[C---:B------:R-:W-:Y:S08]  /*4780*/  HMMA.16816.F16 R72, R192.reuse, R64, R80 ;  /* 0x00000040c048723c */ /* 0x040ff00000000850 */
[----:B------:R-:W-:Y:S01]  /*4790*/  HMMA.16816.F16 R74, R192, R66, R82 ;  /* 0x00000042c04a723c */ /* 0x000fe20000000852 */
[----:B----4-:R-:W-:Y:S04]  /*47a0*/  STS [R216+UR7], R20 ;  /* 0x00000014d8007988 */ /* 0x010fe80008000807 */
[----:B------:R-:W-:Y:S04]  /*47b0*/  STS [R216+UR7+0x500], R21 ;  /* 0x00050015d8007988 */ /* 0x000fe80008000807 */
[----:B------:R-:W-:Y:S04]  /*47c0*/  STS [R216+UR7+0x10], R22 ;  /* 0x00001016d8007988 */ /* 0x000fe80008000807 */
[----:B------:R-:W-:Y:S01]  /*47d0*/  STS [R216+UR7+0x510], R23 ;  /* 0x00051017d8007988 */ /* 0x000fe20008000807 */
[C---:B-1----:R-:W-:Y:S08]  /*47e0*/  HMMA.16816.F16 R80, R164.reuse, R188, R88 ;  /* 0x000000bca450723c */ /* 0x042ff00000000858 */
[----:B------:R-:W-:Y:S01]  /*47f0*/  HMMA.16816.F16 R82, R164, R190, R90 ;  /* 0x000000bea452723c */ /* 0x000fe2000000085a */
[----:B------:R1:W-:Y:S07]  /*4800*/  STL.128 [R1+0x110], R88 ;  /* 0x0001105801007387 */ /* 0x0003ee0000100c00 */
[C---:B------:R-:W-:Y:S01]  /*4810*/  HMMA.16816.F16 R116, R156.reuse, R176, R116 ;  /* 0x000000b09c74723c */ /* 0x040fe20000000874 */
[----:B------:R-:W-:Y:S04]  /*4820*/  STL.128 [R1+0xf0], R72 ;  /* 0x0000f04801007387 */ /* 0x000fe80000100c00 */
[----:B------:R-:W4:Y:S01]  /*4830*/  LDL.128 R68, [R1+0xf0] ;  /* 0x0000f00001447983 */ /* 0x000f220000100c00 */
[----:B------:R-:W-:Y:S02]  /*4840*/  BAR.SYNC.DEFER_BLOCKING 0x0 ;  /* 0x0000000000007b1d */ /* 0x000fe40000010000 */
[----:B------:R-:W-:Y:S06]  /*4850*/  HMMA.16816.F16 R118, R156, R178, R118 ;  /* 0x000000b29c76723c */ /* 0x000fec0000000876 */
[----:B-1----:R-:W1:Y:S01]  /*4860*/  LDC.64 R88, c[0x0][0x390] ;  /* 0x0000e400ff587b82 */ /* 0x002e620000000a00 */
[----:B------:R-:W-:Y:S05]  /*4870*/  STL.128 [R1+0x110], R80 ;  /* 0x0001105001007387 */ /* 0x000fea0000100c00 */
[C---:B------:R-:W-:Y:S01]  /*4880*/  HMMA.16816.F16 R76, R164.reuse, R184, R116 ;  /* 0x000000b8a44c723c */ /* 0x040fe20000000874 */
[----:B------:R-:W5:Y:S04]  /*4890*/  LDL.128 R24, [R1+0x110] ;  /* 0x0001100001187983 */ /* 0x000f680000100c00 */
[----:B------:R-:W1:Y:S03]  /*48a0*/  LDS.128 R80, [R217] ;  /* 0x00000000d9507984 */ /* 0x000e660000000c00 */
[----:B------:R-:W-:Y:S01]  /*48b0*/  HMMA.16816.F16 R78, R164, R186, R118 ;  /* 0x000000baa44e723c */ /* 0x000fe20000000876 */
[----:B------:R-:W-:Y:S04]  /*48c0*/  STL.128 [R1+0x100], R116 ;  /* 0x0001007401007387 */ /* 0x000fe80000100c00 */
[----:B-1----:R-:W-:Y:S01]  /*48d0*/  STG.E.128 desc[UR8][R2.64+0x60], R80 ;  /* 0x0000605002007986 */ /* 0x002fe2000c101d08 */
[----:B------:R-:W-:-:S13]  /*48e0*/  BAR.SYNC.DEFER_BLOCKING 0x0 ;  /* 0x0000000000007b1d */ /* 0x000fda0000010000 */
[----:B------:R1:W-:Y:S04]  /*48f0*/  STL.128 [R1+0x100], R76 ;  /* 0x0001004c01007387 */ /* 0x0003e80000100c00 */
[----:B------:R-:W5:Y:S04]  /*4900*/  LDL.128 R72, [R1+0x100] ;  /* 0x0001000001487983 */ /* 0x000f680000100c00 */
[----:B------:R-:W-:Y:S04]  /*4910*/  STS [R216+UR7], R16 ;  /* 0x00000010d8007988 */ /* 0x000fe80008000807 */
[----:B------:R-:W-:Y:S04]  /*4920*/  STS [R216+UR7+0x500], R17 ;  /* 0x00050011d8007988 */ /* 0x000fe80008000807 */
[----:B------:R-:W-:Y:S04]  /*4930*/  STS [R216+UR7+0x10], R18 ;  /* 0x00001012d8007988 */ /* 0x000fe80008000807 */
[----:B------:R-:W-:Y:S01]  /*4940*/  STS [R216+UR7+0x510], R19 ;  /* 0x00051013d8007988 */ /* 0x000fe20008000807 */
[C---:B-1----:R-:W-:Y:S08]  /*4950*/  HMMA.16816.F16 R76, R156.reuse, R132, R12 ;  /* 0x000000849c4c723c */ /* 0x042ff0000000080c */
[----:B------:R-:W-:-:S12]  /*4960*/  HMMA.16816.F16 R78, R156, R134, R14 ;  /* 0x000000869c4e723c */ /* 0x000fd8000000080e */
[C---:B------:R-:W-:Y:S07]  /*4970*/  HMMA.16816.F16 R36, R164.reuse, R136, R76 ;  /* 0x00000088a424723c */ /* 0x040fee000000084c */
[----:B------:R-:W-:Y:S01]  /*4980*/  STL.128 [R1+0x120], R76 ;  /* 0x0001204c01007387 */ /* 0x000fe20000100c00 */
[----:B------:R-:W-:Y:S01]  /*4990*/  HMMA.16816.F16 R38, R164, R138, R78 ;  /* 0x0000008aa426723c */ /* 0x000fe2000000084e */
[----:B------:R-:W-:Y:S06]  /*49a0*/  BAR.SYNC.DEFER_BLOCKING 0x0 ;  /* 0x0000000000007b1d */ /* 0x000fec0000010000 */
[----:B------:R-:W1:Y:S01]  /*49b0*/  LDS.128 R76, [R217] ;  /* 0x00000000d94c7984 */ /* 0x000e620000000c00 */
[----:B------:R-:W-:-:S04]  /*49c0*/  VIADD R2, R0, 0xc0000 ;  /* 0x000c000000027836 */ /* 0x000fc80000000000 */
[----:B------:R-:W-:-:S05]  /*49d0*/  IMAD.WIDE R2, R2, 0x2, R88 ;  /* 0x0000000202027825 */ /* 0x000fca00078e0258 */
        /* <DEDUP_REMOVED lines=8> */
[C---:B------:R-:W-:Y:S08]  /*4a60*/  HMMA.16816.F16 R48, R168.reuse, R176, R48 ;  /* 0x000000b0a830723c */ /* 0x040ff00000000830 */
[----:B------:R-:W-:Y:S01]  /*4a70*/  HMMA.16816.F16 R50, R168, R178, R50 ;  /* 0x000000b2a832723c */ /* 0x000fe20000000832 */
[----:B-1----:R-:W-:Y:S01]  /*4a80*/  STG.E.128 desc[UR8][R2.64+0x20], R80 ;  /* 0x0000205002007986 */ /* 0x002fe2000c101d08 */
[----:B------:R-:W-:Y:S06]  /*4a90*/  BAR.SYNC.DEFER_BLOCKING 0x0 ;  /* 0x0000000000007b1d */ /* 0x000fec0000010000 */
[----:B--2---:R-:W-:Y:S04]  /*4aa0*/  STS [R216+UR7], R44 ;  /* 0x0000002cd8007988 */ /* 0x004fe80008000807 */
        /* <DEDUP_REMOVED lines=8> */
[----:B------:R-:W-:Y:S04]  /*4b30*/  STL.128 [R1+0x120], R36 ;  /* 0x0001202401007387 */ /* 0x000fe80000100c00 */
[----:B------:R-:W2:Y:S04]  /*4b40*/  LDL.128 R12, [R1+0x120] ;  /* 0x00012000010c7983 */ /* 0x000ea80000100c00 */
[----:B-1----:R-:W-:Y:S01]  /*4b50*/  STG.E.128 desc[UR8][R2.64+0x40], R48 ;  /* 0x0000403002007986 */ /* 0x002fe2000c101d08 */
[----:B------:R-:W-:Y:S01]  /*4b60*/  BAR.SYNC.DEFER_BLOCKING 0x0 ;  /* 0x0000000000007b1d */ /* 0x000fe20000010000 */
[C---:B------:R-:W-:Y:S05]  /*4b70*/  HMMA.16816.F16 R92, R156.reuse, R60, R92 ;  /* 0x0000003c9c5c723c */ /* 0x040fea000000085c */
[----:B----4-:R-:W-:Y:S04]  /*4b80*/  STS [R216+UR7], R68 ;  /* 0x00000044d8007988 */ /* 0x010fe80008000807 */
[----:B------:R1:W-:Y:S04]  /*4b90*/  STS [R216+UR7+0x500], R69 ;  /* 0x00050045d8007988 */ /* 0x0003e80008000807 */
[----:B------:R-:W-:Y:S04]  /*4ba0*/  STS [R216+UR7+0x10], R70 ;  /* 0x00001046d8007988 */ /* 0x000fe80008000807 */
[----:B------:R-:W-:Y:S01]  /*4bb0*/  STS [R216+UR7+0x510], R71 ;  /* 0x00051047d8007988 */ /* 0x000fe20008000807 */
[----:B------:R-:W-:Y:S01]  /*4bc0*/  BAR.SYNC.DEFER_BLOCKING 0x0 ;  /* 0x0000000000007b1d */ /* 0x000fe20000010000 */
[----:B------:R-:W-:Y:S07]  /*4bd0*/  HMMA.16816.F16 R94, R156, R62, R94 ;  /* 0x0000003e9c5e723c */ /* 0x000fee000000085e */
[----:B-1----:R-:W1:Y:S01]  /*4be0*/  LDC.64 R68, c[0x0][0x390] ;  /* 0x0000e400ff447b82 */ /* 0x002e620000000a00 */
[C---:B------:R-:W-:Y:S01]  /*4bf0*/  HMMA.16816.F16 R36, R164.reuse, R64, R92 ;  /* 0x00000040a424723c */ /* 0x040fe2000000085c */
[----:B------:R-:W3:Y:S11]  /*4c00*/  LDS.128 R76, [R217] ;  /* 0x00000000d94c7984 */ /* 0x000ef60000000c00 */
[----:B------:R-:W-:Y:S01]  /*4c10*/  HMMA.16816.F16 R38, R164, R66, R94 ;  /* 0x00000042a426723c */ /* 0x000fe2000000085e */
[----:B------:R-:W-:-:S15]  /*4c20*/  STL.128 [R1+0x130], R92 ;  /* 0x0001305c01007387 */ /* 0x000fde0000100c00 */
[----:B------:R-:W-:-:S03]  /*4c30*/  NOP ;  /* 0x0000000000007918 */ /* 0x000fc60000000000 */
[----:B------:R-:W-:Y:S04]  /*4c40*/  STL.128 [R1+0x130], R36 ;  /* 0x0001302401007387 */ /* 0x000fe80000100c00 */
[----:B------:R-:W4:Y:S01]  /*4c50*/  LDL.128 R20, [R1+0x130] ;  /* 0x0001300001147983 */ /* 0x000f220000100c00 */
[C---:B------:R-:W-:Y:S03]  /*4c60*/  HMMA.16816.F16 R100, R168.reuse, R132, R100 ;  /* 0x00000084a864723c */ /* 0x040fe60000000864 */
[----:B---3--:R3:W-:Y:S01]  /*4c70*/  STG.E.128 desc[UR8][R2.64+0x60], R76 ;  /* 0x0000604c02007986 */ /* 0x0087e2000c101d08 */
[----:B------:R-:W-:Y:S04]  /*4c80*/  BAR.SYNC.DEFER_BLOCKING 0x0 ;  /* 0x0000000000007b1d */ /* 0x000fe80000010000 */
[----:B------:R-:W-:-:S12]  /*4c90*/  HMMA.16816.F16 R102, R168, R134, R102 ;  /* 0x00000086a866723c */ /* 0x000fd80000000866 */
[C---:B------:R-:W-:Y:S01]  /*4ca0*/  HMMA.16816.F16 R44, R52.reuse, R136, R100 ;  /* 0x00000088342c723c */ /* 0x040fe20000000864 */
[----:B-----5:R-:W-:Y:S04]  /*4cb0*/  STS [R216+UR7], R72 ;  /* 0x00000048d8007988 */ /* 0x020fe80008000807 */
[----:B------:R-:W-:Y:S04]  /*4cc0*/  STS [R216+UR7+0x500], R73 ;  /* 0x00050049d8007988 */ /* 0x000fe80008000807 */
[----:B------:R-:W-:Y:S04]  /*4cd0*/  STS [R216+UR7+0x10], R74 ;  /* 0x0000104ad8007988 */ /* 0x000fe80008000807 */
[----:B------:R-:W-:Y:S01]  /*4ce0*/  STS [R216+UR7+0x510], R75 ;  /* 0x0005104bd8007988 */ /* 0x000fe20008000807 */
[----:B------:R-:W-:Y:S03]  /*4cf0*/  HMMA.16816.F16 R46, R52, R138, R102 ;  /* 0x0000008a342e723c */ /* 0x000fe60000000866 */
[----:B------:R-:W-:-:S15]  /*4d00*/  STL.128 [R1+0x160], R100 ;  /* 0x0001606401007387 */ /* 0x000fde0000100c00 */
[----:B------:R-:W-:-:S01]  /*4d10*/  NOP ;  /* 0x0000000000007918 */ /* 0x000fc20000000000 */
[----:B------:R-:W-:Y:S01]  /*4d20*/  STL.128 [R1+0x160], R44 ;  /* 0x0001602c01007387 */ /* 0x000fe20000100c00 */
[----:B------:R-:W-:Y:S06]  /*4d30*/  BAR.SYNC.DEFER_BLOCKING 0x0 ;  /* 0x0000000000007b1d */ /* 0x000fec0000010000 */
[----:B------:R-:W5:Y:S01]  /*4d40*/  LDS.128 R44, [R217] ;  /* 0x00000000d92c7984 */ /* 0x000f620000000c00 */
[----:B---3--:R-:W-:-:S03]  /*4d50*/  VIADD R2, R0, 0x100000 ;  /* 0x0010000000027836 */ /* 0x008fc60000000000 */
[----:B------:R-:W-:Y:S01]  /*4d60*/  STL.128 [R1+0x140], R16 ;  /* 0x0001401001007387 */ /* 0x000fe20000100c00 */
[----:B-1----:R-:W-:-:S03]  /*4d70*/  IMAD.WIDE R2, R2, 0x2, R68 ;  /* 0x0000000202027825 */ /* 0x002fc600078e0244 */
[----:B------:R-:W3:Y:S01]  /*4d80*/  LDL.128 R36, [R1+0x140] ;  /* 0x0001400001247983 */ /* 0x000ee20000100c00 */
[C---:B------:R-:W-:Y:S08]  /*4d90*/  HMMA.16816.F16 R28, R168.reuse, R60, R28 ;  /* 0x0000003ca81c723c */ /* 0x040ff0000000081c */
[----:B------:R-:W-:Y:S01]  /*4da0*/  HMMA.16816.F16 R30, R168, R62, R30 ;  /* 0x0000003ea81e723c */ /* 0x000fe2000000081e */
[----:B-----5:R-:W-:Y:S01]  /*4db0*/  STG.E.128 desc[UR8][R2.64], R44 ;  /* 0x0000002c02007986 */ /* 0x020fe2000c101d08 */
[----:B------:R-:W-:Y:S10]  /*4dc0*/  BAR.SYNC.DEFER_BLOCKING 0x0 ;  /* 0x0000000000007b1d */ /* 0x000ff40000010000 */
[C---:B------:R-:W-:Y:S08]  /*4dd0*/  HMMA.16816.F16 R48, R52.reuse, R64, R28 ;  /* 0x000000403430723c */ /* 0x040ff0000000081c */
[----:B------:R-:W-:Y:S01]  /*4de0*/  HMMA.16816.F16 R50, R52, R66, R30 ;  /* 0x000000423432723c */ /* 0x000fe2000000081e */
[----:B------:R-:W-:Y:S04]  /*4df0*/  STS [R216+UR7], R24 ;  /* 0x00000018d8007988 */ /* 0x000fe80008000807 */
[----:B------:R-:W-:Y:S04]  /*4e00*/  STS [R216+UR7+0x500], R25 ;  /* 0x00050019d8007988 */ /* 0x000fe80008000807 */
[----:B------:R-:W-:Y:S04]  /*4e10*/  STS [R216+UR7+0x10], R26 ;  /* 0x0000101ad8007988 */ /* 0x000fe80008000807 */
[----:B------:R-:W-:Y:S01]  /*4e20*/  STS [R216+UR7+0x510], R27 ;  /* 0x0005101bd8007988 */ /* 0x000fe20008000807 */
[C---:B------:R-:W-:Y:S03]  /*4e30*/  HMMA.16816.F16 R96, R168.reuse, R180, R96 ;  /* 0x000000b4a860723c */ /* 0x040fe60000000860 */
[----:B------:R1:W-:Y:S05]  /*4e40*/  STL.128 [R1+0x170], R28 ;  /* 0x0001701c01007387 */ /* 0x0003ea0000100c00 */
[----:B------:R-:W-:Y:S01]  /*4e50*/  HMMA.16816.F16 R98, R168, R182, R98 ;  /* 0x000000b6a862723c */ /* 0x000fe20000000862 */
[----:B------:R-:W-:Y:S01]  /*4e60*/  STL.128 [R1+0x170], R48 ;  /* 0x0001703001007387 */ /* 0x000fe20000100c00 */
[----:B------:R-:W-:Y:S06]  /*4e70*/  BAR.SYNC.DEFER_BLOCKING 0x0 ;  /* 0x0000000000007b1d */ /* 0x000fec0000010000 */
[C---:B------:R-:W-:Y:S08]  /*4e80*/  HMMA.16816.F16 R40, R160.reuse, R176, R40 ;  /* 0x000000b0a028723c */ /* 0x040ff00000000828 */
[----:B------:R-:W-:Y:S01]  /*4e90*/  HMMA.16816.F16 R42, R160, R178, R42 ;  /* 0x000000b2a02a723c */ /* 0x000fe2000000082a */
[----:B------:R-:W5:Y:S07]  /*4ea0*/  LDS.128 R48, [R217] ;  /* 0x00000000d9307984 */ /* 0x000f6e0000000c00 */
[C---:B------:R-:W-:Y:S08]  /*4eb0*/  HMMA.16816.F16 R32, R52.reuse, R188, R96 ;  /* 0x000000bc3420723c */ /* 0x040ff00000000860 */
[----:B------:R-:W-:Y:S01]  /*4ec0*/  HMMA.16816.F16 R34, R52, R190, R98 ;  /* 0x000000be3422723c */ /* 0x000fe20000000862 */
[----:B------:R-:W-:Y:S04]  /*4ed0*/  STL.128 [R1+0x150], R96 ;  /* 0x0001506001007387 */ /* 0x000fe80000100c00 */
[----:B------:R-:W3:Y:S03]  /*4ee0*/  LDL.128 R52, [R1+0x170] ;  /* 0x0001700001347983 */ /* 0x000ee60000100c00 */
[C---:B-1----:R-:W-:Y:S08]  /*4ef0*/  HMMA.16816.F16 R28, R56.reuse, R184, R40 ;  /* 0x000000b8381c723c */ /* 0x042ff00000000828 */
[----:B------:R-:W-:Y:S03]  /*4f00*/  HMMA.16816.F16 R30, R56, R186, R42 ;  /* 0x000000ba381e723c */ /* 0x000fe6000000082a */
[----:B------:R1:W-:Y:S04]  /*4f10*/  STL.128 [R1+0x150], R32 ;  /* 0x0001502001007387 */ /* 0x0003e80000100c00 */
[----:B------:R-:W3:Y:S04]  /*4f20*/  LDL.128 R16, [R1+0x150] ;  /* 0x0001500001107983 */ /* 0x000ee80000100c00 */
[----:B-1----:R-:W3:Y:S04]  /*4f30*/  LDL.128 R32, [R1+0x160] ;  /* 0x0001600001207983 */ /* 0x002ee80000100c00 */
[----:B------:R1:W-:Y:S04]  /*4f40*/  STL.128 [R1+0x180], R40 ;  /* 0x0001802801007387 */ /* 0x0003e80000100c00 */
[----:B------:R-:W-:Y:S04]  /*4f50*/  STL.128 [R1+0x180], R28 ;  /* 0x0001801c01007387 */ /* 0x000fe80000100c00 */
[----:B-----5:R-:W-:Y:S01]  /*4f60*/  STG.E.128 desc[UR8][R2.64+0x20], R48 ;  /* 0x0000203002007986 */ /* 0x020fe2000c101d08 */
[----:B------:R-:W-:Y:S01]  /*4f70*/  BAR.SYNC.DEFER_BLOCKING 0x0 ;  /* 0x0000000000007b1d */ /* 0x000fe20000010000 */
[C---:B------:R-:W-:Y:S05]  /*4f80*/  HMMA.16816.F16 R8, R160.reuse, R180, R8 ;  /* 0x000000b4a008723c */ /* 0x040fea0000000808 */
[----:B------:R-:W5:Y:S04]  /*4f90*/  LDL.128 R44, [R1+0x180] ;  /* 0x00018000012c7983 */ /* 0x000f680000100c00 */
[----:B--2---:R-:W-:Y:S04]  /*4fa0*/  STS [R216+UR7], R12 ;  /* 0x0000000cd8007988 */ /* 0x004fe80008000807 */
[----:B------:R-:W-:Y:S04]  /*4fb0*/  STS [R216+UR7+0x500], R13 ;  /* 0x0005000dd8007988 */ /* 0x000fe80008000807 */
[----:B------:R-:W-:Y:S04]  /*4fc0*/  STS [R216+UR7+0x10], R14 ;  /* 0x0000100ed8007988 */ /* 0x000fe80008000807 */
[----:B------:R-:W-:Y:S01]  /*4fd0*/  STS [R216+UR7+0x510], R15 ;  /* 0x0005100fd8007988 */ /* 0x000fe20008000807 */
[----:B------:R-:W-:Y:S01]  /*4fe0*/  BAR.SYNC.DEFER_BLOCKING 0x0 ;  /* 0x0000000000007b1d */ /* 0x000fe20000010000 */
[----:B------:R-:W-:Y:S05]  /*4ff0*/  HMMA.16816.F16 R10, R160, R182, R10 ;  /* 0x000000b6a00a723c */ /* 0x000fea000000080a */
[----:B------:R-:W2:Y:S03]  /*5000*/  LDS.128 R28, [R217] ;  /* 0x00000000d91c7984 */ /* 0x000ea60000000c00 */
[----:B------:R-:W-:-:S12]  /*5010*/  HMMA.16816.F16 R24, R56, R188, R8 ;  /* 0x000000bc3818723c */ /* 0x000fd80000000808 */
[----:B------:R-:W-:Y:S01]  /*5020*/  HMMA.16816.F16 R26, R56, R190, R10 ;  /* 0x000000be381a723c */ /* 0x000fe2000000080a */
[----:B------:R-:W-:-:S15]  /*5030*/  STL.128 [R1+0x190], R8 ;  /* 0x0001900801007387 */ /* 0x000fde0000100c00 */
[----:B------:R-:W-:-:S03]  /*5040*/  NOP ;  /* 0x0000000000007918 */ /* 0x000fc60000000000 */
[----:B------:R-:W-:Y:S01]  /*5050*/  STL.128 [R1+0x190], R24 ;  /* 0x0001901801007387 */ /* 0x000fe20000100c00 */
[C---:B------:R-:W-:Y:S03]  /*5060*/  HMMA.16816.F16 R108, R160.reuse, R132, R108 ;  /* 0x00000084a06c723c */ /* 0x040fe6000000086c */
[----:B-1----:R-:W5:Y:S04]  /*5070*/  LDL.128 R40, [R1+0x190] ;  /* 0x0001900001287983 */ /* 0x002f680000100c00 */
[----:B--2---:R-:W-:Y:S01]  /*5080*/  STG.E.128 desc[UR8][R2.64+0x40], R28 ;  /* 0x0000401c02007986 */ /* 0x004fe2000c101d08 */
[----:B------:R-:W-:Y:S06]  /*5090*/  BAR.SYNC.DEFER_BLOCKING 0x0 ;  /* 0x0000000000007b1d */ /* 0x000fec0000010000 */
[----:B----4-:R-:W-:Y:S04]  /*50a0*/  STS [R216+UR7], R20 ;  /* 0x00000014d8007988 */ /* 0x010fe80008000807 */
[----:B------:R1:W-:Y:S04]  /*50b0*/  STS [R216+UR7+0x500], R21 ;  /* 0x00050015d8007988 */ /* 0x0003e80008000807 */
[----:B------:R-:W-:Y:S04]  /*50c0*/  STS [R216+UR7+0x10], R22 ;  /* 0x00001016d8007988 */ /* 0x000fe80008000807 */
[----:B------:R-:W-:Y:S01]  /*50d0*/  STS [R216+UR7+0x510], R23 ;  /* 0x00051017d8007988 */ /* 0x000fe20008000807 */
[----:B------:R-:W-:Y:S01]  /*50e0*/  BAR.SYNC.DEFER_BLOCKING 0x0 ;  /* 0x0000000000007b1d */ /* 0x000fe20000010000 */
[----:B------:R-:W-:Y:S07]  /*50f0*/  HMMA.16816.F16 R110, R160, R134, R110 ;  /* 0x00000086a06e723c */ /* 0x000fee000000086e */
[----:B-1----:R-:W1:Y:S01]  /*5100*/  LDC.64 R20, c[0x0][0x390] ;  /* 0x0000e400ff147b82 */ /* 0x002e620000000a00 */
[----:B------:R-:W2:Y:S01]  /*5110*/  LDS.128 R24, [R217] ;  /* 0x00000000d9187984 */ /* 0x000ea20000000c00 */
[C---:B------:R-:W-:Y:S11]  /*5120*/  HMMA.16816.F16 R8, R56.reuse, R136, R108 ;  /* 0x000000883808723c */ /* 0x040ff6000000086c */
[----:B------:R-:W-:Y:S01]  /*5130*/  HMMA.16816.F16 R10, R56, R138, R110 ;  /* 0x0000008a380a723c */ /* 0x000fe2000000086e */
[----:B------:R-:W-:-:S15]  /*5140*/  STL.128 [R1+0x1a0], R108 ;  /* 0x0001a06c01007387 */ /* 0x000fde0000100c00 */
[----:B------:R-:W-:-:S03]  /*5150*/  NOP ;  /* 0x0000000000007918 */ /* 0x000fc60000000000 */
[----:B------:R-:W-:Y:S01]  /*5160*/  STL.128 [R1+0x1a0], R8 ;  /* 0x0001a00801007387 */ /* 0x000fe20000100c00 */
[C---:B------:R-:W-:Y:S03]  /*5170*/  HMMA.16816.F16 R112, R160.reuse, R60, R112 ;  /* 0x0000003ca070723c */ /* 0x040fe60000000870 */
[----:B------:R-:W4:Y:S04]  /*5180*/  LDL.128 R28, [R1+0x1a0] ;  /* 0x0001a000011c7983 */ /* 0x000f280000100c00 */
[----:B--2---:R2:W-:Y:S01]  /*5190*/  STG.E.128 desc[UR8][R2.64+0x60], R24 ;  /* 0x0000601802007986 */ /* 0x0045e2000c101d08 */
[----:B------:R-:W-:Y:S01]  /*51a0*/  BAR.SYNC.DEFER_BLOCKING 0x0 ;  /* 0x0000000000007b1d */ /* 0x000fe20000010000 */
[----:B------:R-:W-:Y:S11]  /*51b0*/  HMMA.16816.F16 R114, R160, R62, R114 ;  /* 0x0000003ea072723c */ /* 0x000ff60000000872 */
[C---:B------:R-:W-:Y:S01]  /*51c0*/  HMMA.16816.F16 R12, R56.reuse, R64, R112 ;  /* 0x00000040380c723c */ /* 0x040fe20000000870 */
[----:B--2---:R-:W2:Y:S01]  /*51d0*/  LDC.64 R24, c[0x0][0x390] ;  /* 0x0000e400ff187b82 */ /* 0x004ea20000000a00 */
[----:B---3--:R-:W-:Y:S04]  /*51e0*/  STS [R216+UR7], R36 ;  /* 0x00000024d8007988 */ /* 0x008fe80008000807 */
[----:B------:R-:W-:Y:S04]  /*51f0*/  STS [R216+UR7+0x500], R37 ;  /* 0x00050025d8007988 */ /* 0x000fe80008000807 */
[----:B------:R-:W-:Y:S04]  /*5200*/  STS [R216+UR7+0x10], R38 ;  /* 0x00001026d8007988 */ /* 0x000fe80008000807 */
[----:B------:R-:W-:Y:S01]  /*5210*/  STS [R216+UR7+0x510], R39 ;  /* 0x00051027d8007988 */ /* 0x000fe20008000807 */
[----:B------:R-:W-:Y:S01]  /*5220*/  BAR.SYNC.DEFER_BLOCKING 0x0 ;  /* 0x0000000000007b1d */ /* 0x000fe20000010000 */
[----:B------:R-:W-:Y:S05]  /*5230*/  HMMA.16816.F16 R14, R56, R66, R114 ;  /* 0x00000042380e723c */ /* 0x000fea0000000872 */
[----:B------:R-:W3:Y:S01]  /*5240*/  LDS.128 R8, [R217] ;  /* 0x00000000d9087984 */ /* 0x000ee20000000c00 */
[----:B------:R-:W-:-:S04]  /*5250*/  VIADD R2, R0, 0x140000 ;  /* 0x0014000000027836 */ /* 0x000fc80000000000 */
[----:B-1----:R-:W-:Y:S01]  /*5260*/  IMAD.WIDE R2, R2, 0x2, R20 ;  /* 0x0000000202027825 */ /* 0x002fe200078e0214 */
[----:B------:R-:W-:Y:S08]  /*5270*/  STL.128 [R1+0x1b0], R112 ;  /* 0x0001b07001007387 */ /* 0x000ff00000100c00 */
[----:B------:R-:W-:Y:S01]  /*5280*/  STL.128 [R1+0x1b0], R12 ;  /* 0x0001b00c01007387 */ /* 0x000fe20000100c00 */
[C---:B------:R-:W-:Y:S03]  /*5290*/  HMMA.16816.F16 R4, R152.reuse, R176, R4 ;  /* 0x000000b09804723c */ /* 0x040fe60000000804 */
[----:B------:R-:W4:Y:S04]  /*52a0*/  LDL.128 R48, [R1+0x1b0] ;  /* 0x0001b00001307983 */ /* 0x000f280000100c00 */
[----:B---3--:R1:W-:Y:S01]  /*52b0*/  STG.E.128 desc[UR8][R2.64], R8 ;  /* 0x0000000802007986 */ /* 0x0083e2000c101d08 */
[----:B------:R-:W-:Y:S06]  /*52c0*/  BAR.SYNC.DEFER_BLOCKING 0x0 ;  /* 0x0000000000007b1d */ /* 0x000fec0000010000 */
[----:B------:R-:W-:Y:S04]  /*52d0*/  STS [R216+UR7], R16 ;  /* 0x00000010d8007988 */ /* 0x000fe80008000807 */
[----:B------:R-:W-:Y:S04]  /*52e0*/  STS [R216+UR7+0x500], R17 ;  /* 0x00050011d8007988 */ /* 0x000fe80008000807 */
[----:B------:R-:W-:Y:S04]  /*52f0*/  STS [R216+UR7+0x10], R18 ;  /* 0x00001012d8007988 */ /* 0x000fe80008000807 */
[----:B------:R-:W-:Y:S01]  /*5300*/  STS [R216+UR7+0x510], R19 ;  /* 0x00051013d8007988 */ /* 0x000fe20008000807 */
[----:B------:R-:W-:Y:S01]  /*5310*/  BAR.SYNC.DEFER_BLOCKING 0x0 ;  /* 0x0000000000007b1d */ /* 0x000fe20000010000 */
[----:B------:R-:W-:Y:S05]  /*5320*/  HMMA.16816.F16 R6, R152, R178, R6 ;  /* 0x000000b29806723c */ /* 0x000fea0000000806 */
[----:B------:R-:W3:Y:S03]  /*5330*/  LDS.128 R20, [R217] ;  /* 0x00000000d9147984 */ /* 0x000ee60000000c00 */
[----:B------:R-:W-:-:S12]  /*5340*/  HMMA.16816.F16 R184, R212, R184, R4 ;  /* 0x000000b8d4b8723c */ /* 0x000fd80000000804 */
[----:B------:R-:W-:Y:S01]  /*5350*/  HMMA.16816.F16 R186, R212, R186, R6 ;  /* 0x000000bad4ba723c */ /* 0x000fe20000000806 */
[----:B------:R2:W-:-:S15]  /*5360*/  STL.128 [R1+0x1c0], R4 ;  /* 0x0001c00401007387 */ /* 0x0005de0000100c00 */
[----:B------:R-:W-:-:S03]  /*5370*/  NOP ;  /* 0x0000000000007918 */ /* 0x000fc60000000000 */
[----:B------:R-:W-:Y:S01]  /*5380*/  STL.128 [R1+0x1c0], R184 ;  /* 0x0001c0b801007387 */ /* 0x000fe20000100c00 */
[C---:B------:R-:W-:Y:S03]  /*5390*/  HMMA.16816.F16 R128, R152.reuse, R180, R128 ;  /* 0x000000b49880723c */ /* 0x040fe60000000880 */
[----:B-1----:R-:W4:Y:S04]  /*53a0*/  LDL.128 R8, [R1+0x1c0] ;  /* 0x0001c00001087983 */ /* 0x002f280000100c00 */
[----:B---3--:R-:W-:Y:S01]  /*53b0*/  STG.E.128 desc[UR8][R2.64+0x20], R20 ;  /* 0x0000201402007986 */ /* 0x008fe2000c101d08 */
[----:B------:R-:W-:Y:S06]  /*53c0*/  BAR.SYNC.DEFER_BLOCKING 0x0 ;  /* 0x0000000000007b1d */ /* 0x000fec0000010000 */
[----:B------:R-:W-:Y:S04]  /*53d0*/  STS [R216+UR7], R32 ;  /* 0x00000020d8007988 */ /* 0x000fe80008000807 */
[----:B------:R-:W-:Y:S04]  /*53e0*/  STS [R216+UR7+0x500], R33 ;  /* 0x00050021d8007988 */ /* 0x000fe80008000807 */
[----:B------:R-:W-:Y:S04]  /*53f0*/  STS [R216+UR7+0x10], R34 ;  /* 0x00001022d8007988 */ /* 0x000fe80008000807 */
[----:B------:R-:W-:Y:S01]  /*5400*/  STS [R216+UR7+0x510], R35 ;  /* 0x00051023d8007988 */ /* 0x000fe20008000807 */
[----:B------:R-:W-:Y:S01]  /*5410*/  BAR.SYNC.DEFER_BLOCKING 0x0 ;  /* 0x0000000000007b1d */ /* 0x000fe20000010000 */
[----:B------:R-:W-:Y:S05]  /*5420*/  HMMA.16816.F16 R130, R152, R182, R130 ;  /* 0x000000b69882723c */ /* 0x000fea0000000882 */
[----:B------:R-:W1:Y:S03]  /*5430*/  LDS.128 R12, [R217] ;  /* 0x00000000d90c7984 */ /* 0x000e660000000c00 */
[----:B------:R-:W-:-:S12]  /*5440*/  HMMA.16816.F16 R188, R212, R188, R128 ;  /* 0x000000bcd4bc723c */ /* 0x000fd80000000880 */
[----:B------:R-:W-:Y:S01]  /*5450*/  HMMA.16816.F16 R190, R212, R190, R130 ;  /* 0x000000bed4be723c */ /* 0x000fe20000000882 */
[----:B------:R-:W-:-:S15]  /*5460*/  STL.128 [R1+0x1d0], R128 ;  /* 0x0001d08001007387 */ /* 0x000fde0000100c00 */
[----:B------:R-:W-:-:S03]  /*5470*/  NOP ;  /* 0x0000000000007918 */ /* 0x000fc60000000000 */
[----:B------:R-:W-:Y:S01]  /*5480*/  STL.128 [R1+0x1d0], R188 ;  /* 0x0001d0bc01007387 */ /* 0x000fe20000100c00 */
[C---:B------:R-:W-:Y:S03]  /*5490*/  HMMA.16816.F16 R84, R152.reuse, R132, R84 ;  /* 0x000000849854723c */ /* 0x040fe60000000854 */
[----:B--2---:R-:W2:Y:S04]  /*54a0*/  LDL.128 R4, [R1+0x1d0] ;  /* 0x0001d00001047983 */ /* 0x004ea80000100c00 */
[----:B-1----:R1:W-:Y:S01]  /*54b0*/  STG.E.128 desc[UR8][R2.64+0x40], R12 ;  /* 0x0000400c02007986 */ /* 0x0023e2000c101d08 */
        /* <DEDUP_REMOVED lines=10> */
[----:B------:R-:W-:-:S15]  /*5560*/  STL.128 [R1+0x1e0], R84 ;  /* 0x0001e05401007387 */ /* 0x000fde0000100c00 */
[----:B------:R-:W-:-:S03]  /*5570*/  NOP ;  /* 0x0000000000007918 */ /* 0x000fc60000000000 */
[----:B------:R-:W-:Y:S01]  /*5580*/  STL.128 [R1+0x1e0], R136 ;  /* 0x0001e08801007387 */ /* 0x000fe20000100c00 */
[C---:B------:R-:W-:Y:S03]  /*5590*/  HMMA.16816.F16 R60, R152.reuse, R60, R124 ;  /* 0x0000003c983c723c */ /* 0x040fe6000000087c */
[----:B-1----:R-:W2:Y:S04]  /*55a0*/  LDL.128 R12, [R1+0x1e0] ;  /* 0x0001e000010c7983 */ /* 0x002ea80000100c00 */
[----:B---3--:R1:W-:Y:S01]  /*55b0*/  STG.E.128 desc[UR8][R2.64+0x60], R16 ;  /* 0x0000601002007986 */ /* 0x0083e2000c101d08 */
[----:B------:R-:W-:Y:S06]  /*55c0*/  BAR.SYNC.DEFER_BLOCKING 0x0 ;  /* 0x0000000000007b1d */ /* 0x000fec0000010000 */
[----:B-----5:R-:W-:Y:S04]  /*55d0*/  STS [R216+UR7], R44 ;  /* 0x0000002cd8007988 */ /* 0x020fe80008000807 */
        /* <DEDUP_REMOVED lines=8> */
[----:B-1----:R-:W-:Y:S01]  /*5660*/  VIADD R2, R0, 0x180000 ;  /* 0x0018000000027836 */ /* 0x002fe20000000000 */
[----:B------:R-:W-:Y:S03]  /*5670*/  STL.128 [R1+0x1f0], R60 ;  /* 0x0001f03c01007387 */ /* 0x000fe60000100c00 */
[----:B------:R-:W-:-:S14]  /*5680*/  IMAD.WIDE R2, R2, 0x2, R24 ;  /* 0x0000000202027825 */ /* 0x000fdc00078e0218 */
[----:B------:R-:W-:Y:S04]  /*5690*/  STL.128 [R1+0x1f0], R64 ;  /* 0x0001f04001007387 */ /* 0x000fe80000100c00 */
[----:B------:R-:W5:Y:S04]  /*56a0*/  LDL.128 R16, [R1+0x1f0] ;  /* 0x0001f00001107983 */ /* 0x000f680000100c00 */
[----:B---3--:R-:W-:Y:S01]  /*56b0*/  STG.E.128 desc[UR8][R2.64], R20 ;  /* 0x0000001402007986 */ /* 0x008fe2000c101d08 */
[----:B------:R-:W-:Y:S06]  /*56c0*/  BAR.SYNC.DEFER_BLOCKING 0x0 ;  /* 0x0000000000007b1d */ /* 0x000fec0000010000 */
[----:B------:R-:W-:Y:S04]  /*56d0*/  STS [R216+UR7], R40 ;  /* 0x00000028d8007988 */ /* 0x000fe80008000807 */
[----:B------:R-:W-:Y:S04]  /*56e0*/  STS [R216+UR7+0x500], R41 ;  /* 0x00050029d8007988 */ /* 0x000fe80008000807 */
[----:B------:R-:W-:Y:S04]  /*56f0*/  STS [R216+UR7+0x10], R42 ;  /* 0x0000102ad8007988 */ /* 0x000fe80008000807 */
[----:B------:R-:W-:Y:S01]  /*5700*/  STS [R216+UR7+0x510], R43 ;  /* 0x0005102bd8007988 */ /* 0x000fe20008000807 */
[----:B------:R-:W-:Y:S06]  /*5710*/  BAR.SYNC.DEFER_BLOCKING 0x0 ;  /* 0x0000000000007b1d */ /* 0x000fec0000010000 */
[----:B------:R-:W1:Y:S04]  /*5720*/  LDS.128 R24, [R217] ;  /* 0x00000000d9187984 */ /* 0x000e680000000c00 */
        /* <DEDUP_REMOVED lines=8> */
[----:B-1----:R1:W-:Y:S01]  /*57b0*/  STG.E.128 desc[UR8][R2.64+0x40], R20 ;  /* 0x0000401402007986 */ /* 0x0023e2000c101d08 */
[----:B------:R-:W-:Y:S08]  /*57c0*/  BAR.SYNC.DEFER_BLOCKING 0x0 ;  /* 0x0000000000007b1d */ /* 0x000ff00000010000 */
[----:B-1----:R-:W1:Y:S01]  /*57d0*/  LDC.64 R20, c[0x0][0x390] ;  /* 0x0000e400ff147b82 */ /* 0x002e620000000a00 */
[----:B------:R-:W-:Y:S04]  /*57e0*/  STS [R216+UR7], R48 ;  /* 0x00000030d8007988 */ /* 0x000fe80008000807 */
[----:B------:R-:W-:Y:S04]  /*57f0*/  STS [R216+UR7+0x500], R49 ;  /* 0x00050031d8007988 */ /* 0x000fe80008000807 */
[----:B------:R-:W-:Y:S04]  /*5800*/  STS [R216+UR7+0x10], R50 ;  /* 0x00001032d8007988 */ /* 0x000fe80008000807 */
[----:B------:R-:W-:Y:S01]  /*5810*/  STS [R216+UR7+0x510], R51 ;  /* 0x00051033d8007988 */ /* 0x000fe20008000807 */
[----:B------:R-:W-:Y:S06]  /*5820*/  BAR.SYNC.DEFER_BLOCKING 0x0 ;  /* 0x0000000000007b1d */ /* 0x000fec0000010000 */
[----:B------:R-:W3:Y:S04]  /*5830*/  LDS.128 R32, [R217] ;  /* 0x00000000d9207984 */ /* 0x000ee80000000c00 */
[----:B---3--:R-:W-:Y:S01]  /*5840*/  STG.E.128 desc[UR8][R2.64+0x60], R32 ;  /* 0x0000602002007986 */ /* 0x008fe2000c101d08 */
[----:B------:R-:W-:Y:S06]  /*5850*/  BAR.SYNC.DEFER_BLOCKING 0x0 ;  /* 0x0000000000007b1d */ /* 0x000fec0000010000 */
[----:B------:R-:W-:Y:S04]  /*5860*/  STS [R216+UR7], R8 ;  /* 0x00000008d8007988 */ /* 0x000fe80008000807 */
[----:B------:R-:W-:Y:S04]  /*5870*/  STS [R216+UR7+0x500], R9 ;  /* 0x00050009d8007988 */ /* 0x000fe80008000807 */
[----:B------:R-:W-:Y:S04]  /*5880*/  STS [R216+UR7+0x10], R10 ;  /* 0x0000100ad8007988 */ /* 0x000fe80008000807 */
[----:B------:R-:W-:Y:S01]  /*5890*/  STS [R216+UR7+0x510], R11 ;  /* 0x0005100bd8007988 */ /* 0x000fe20008000807 */
[----:B------:R-:W-:Y:S06]  /*58a0*/  BAR.SYNC.DEFER_BLOCKING 0x0 ;  /* 0x0000000000007b1d */ /* 0x000fec0000010000 */
[----:B------:R-:W3:Y:S01]  /*58b0*/  LDS.128 R24, [R217] ;  /* 0x00000000d9187984 */ /* 0x000ee20000000c00 */
[----:B------:R-:W-:-:S04]  /*58c0*/  VIADD R23, R0, 0x1c0000 ;  /* 0x001c000000177836 */ /* 0x000fc80000000000 */
[----:B-1----:R-:W-:-:S05]  /*58d0*/  IMAD.WIDE R20, R23, 0x2, R20 ;  /* 0x0000000217147825 */ /* 0x002fca00078e0214 */
[----:B---3--:R-:W-:Y:S01]  /*58e0*/  STG.E.128 desc[UR8][R20.64], R24 ;  /* 0x0000001814007986 */ /* 0x008fe2000c101d08 */
[----:B------:R-:W-:Y:S06]  /*58f0*/  BAR.SYNC.DEFER_BLOCKING 0x0 ;  /* 0x0000000000007b1d */ /* 0x000fec0000010000 */
[----:B--2---:R-:W-:Y:S04]  /*5900*/  STS [R216+UR7], R4 ;  /* 0x00000004d8007988 */ /* 0x004fe80008000807 */
[----:B------:R-:W-:Y:S04]  /*5910*/  STS [R216+UR7+0x500], R5 ;  /* 0x00050005d8007988 */ /* 0x000fe80008000807 */
[----:B------:R-:W-:Y:S04]  /*5920*/  STS [R216+UR7+0x10], R6 ;  /* 0x00001006d8007988 */ /* 0x000fe80008000807 */
[----:B------:R-:W-:Y:S01]  /*5930*/  STS [R216+UR7+0x510], R7 ;  /* 0x00051007d8007988 */ /* 0x000fe20008000807 */
        /* <DEDUP_REMOVED lines=12> */
[----:B-----5:R-:W-:Y:S04]  /*5a00*/  STS [R216+UR7], R16 ;  /* 0x00000010d8007988 */ /* 0x020fe80008000807 */
[----:B------:R-:W-:Y:S04]  /*5a10*/  STS [R216+UR7+0x500], R17 ;  /* 0x00050011d8007988 */ /* 0x000fe80008000807 */
[----:B------:R-:W-:Y:S04]  /*5a20*/  STS [R216+UR7+0x10], R18 ;  /* 0x00001012d8007988 */ /* 0x000fe80008000807 */
[----:B------:R-:W-:Y:S01]  /*5a30*/  STS [R216+UR7+0x510], R19 ;  /* 0x00051013d8007988 */ /* 0x000fe20008000807 */
[----:B------:R-:W-:Y:S06]  /*5a40*/  BAR.SYNC.DEFER_BLOCKING 0x0 ;  /* 0x0000000000007b1d */ /* 0x000fec0000010000 */
[----:B------:R-:W1:Y:S04]  /*5a50*/  LDS.128 R4, [R217] ;  /* 0x00000000d9047984 */ /* 0x000e680000000c00 */
[----:B-1----:R-:W-:Y:S01]  /*5a60*/  STG.E.128 desc[UR8][R20.64+0x60], R4 ;  /* 0x0000600414007986 */ /* 0x002fe2000c101d08 */
[----:B------:R-:W-:Y:S05]  /*5a70*/  EXIT ;  /* 0x000000000000794d */ /* 0x000fea0003800000 */
.L_x_4:
[----:B------:R-:W-:-:S00]  /*5a80*/  BRA `(.L_x_4) ;  /* 0xfffffffc00fc7947 */ /* 0x000fc0000383ffff */
[----:B------:R-:W-:-:S00]  /*5a90*/  NOP ;  /* 0x0000000000007918 */ /* 0x000fc00000000000 */
        /* <DEDUP_REMOVED lines=14> */
.L_x_5:


//--------------------- .nv.shared.default_function_kernel --------------------------
	.section	.nv.shared.default_function_kernel,"aw",@nobits
	.sectionflags	@""
	.align	2
.nv.shared.default_function_kernel:
	.zero		46080


//--------------------- .nv.shared.reserved.0     --------------------------
	.section	.nv.shared.reserved.0,"aw",@nobits
	.weak		__nv_reservedSMEM_offset_0_alias
	.size		__nv_reservedSMEM_offset_0_alias, 0, 64
	.other		__nv_reservedSMEM_offset_0_alias,@"STO_CUDA_RESERVED_SHARED STV_DEFAULT"
__nv_reservedSMEM_offset_0_alias:
	.zero		0
	.zero		64


//--------------------- .nv.constant0.default_function_kernel --------------------------
	.section	.nv.constant0.default_function_kernel,"a",@progbits
	.sectionflags	@""
	.align	4
.nv.constant0.default_function_kernel:
	.zero		920


//--------------------- SYMBOLS --------------------------

	.type		.nv.reservedSmem.offset0,@object
	.size		.nv.reservedSmem.offset0,0x4
	.type		.nv.reservedSmem.cap,@object
	.size		.nv.reservedSmem.cap,0x4
